// auto-generated by cutlass_sweep.gemm — config: {"arch": "sm_100", "cluster_m": 2, "cluster_n": 1, "dtype": "e4m3", "stages": 3, "tile_k": 128, "tile_m": 256, "tile_n": 128}
#include "cutlass/cutlass.h"
#include "cutlass/gemm/collective/collective_builder.hpp"
#include "cutlass/gemm/device/gemm_universal_adapter.h"
#include "cutlass/gemm/kernel/gemm_universal.hpp"
#include "cutlass/epilogue/collective/collective_builder.hpp"

using ElemA = cutlass::float_e4m3_t;
using ElemB = cutlass::float_e4m3_t;
using ElemCD = cutlass::float_e4m3_t;
using Acc  = float;
using TileShape    = cute::Shape<cute::_256, cute::_128, cute::_128>;
using ClusterShape = cute::Shape<cute::_2, cute::_1, cute::_1>;

using CollectiveEpilogue = typename cutlass::epilogue::collective::CollectiveBuilder<
    cutlass::arch::Sm100, cutlass::arch::OpClassTensorOp,
    TileShape, ClusterShape,
    cutlass::epilogue::collective::EpilogueTileAuto,
    Acc, Acc,
    ElemCD, cutlass::layout::RowMajor, 128 / cutlass::sizeof_bits<ElemCD>::value,
    ElemCD, cutlass::layout::RowMajor, 128 / cutlass::sizeof_bits<ElemCD>::value,
    cutlass::epilogue::collective::EpilogueScheduleAuto
  >::CollectiveOp;

using CollectiveMainloop = typename cutlass::gemm::collective::CollectiveBuilder<
    cutlass::arch::Sm100, cutlass::arch::OpClassTensorOp,
    ElemA, cutlass::layout::RowMajor, 128 / cutlass::sizeof_bits<ElemA>::value,
    ElemB, cutlass::layout::ColumnMajor, 128 / cutlass::sizeof_bits<ElemB>::value,
    Acc,
    TileShape, ClusterShape,
    cutlass::gemm::collective::StageCount<3>,
    cutlass::gemm::collective::KernelScheduleAuto
  >::CollectiveOp;

using GemmKernel = cutlass::gemm::kernel::GemmUniversal<
    cute::Shape<int,int,int,int>,
    CollectiveMainloop,
    CollectiveEpilogue
>;
using Gemm = cutlass::gemm::device::GemmUniversalAdapter<GemmKernel>;

// Force the device kernel symbol into the cubin without needing a host main.
auto* _anchor = &cutlass::device_kernel<GemmKernel>;


// ===== COMPILED SASS (sm_100a) =====

	.target	sm_100a

	.elftype	@"ET_EXEC"


//--------------------- .note.nv.tkinfo           --------------------------
	.section	.note.nv.tkinfo,"",@"SHT_NOTE"
	.sectionflags	@"SHF_NOTE_NV_TKINFO"
	.tkinfo
        /*0018*/ 	.word	0x00000002
        /*0030*/ 	.string	""
        /*0030*/ 	.string	"ptxas"
        /*0030*/ 	.string	"Cuda compilation tools, release 13.0, V13.0.88"
        /*0030*/ 	.string	"Build cuda_13.0.r13.0/compiler.36424714_0"
        /*0030*/ 	.string	"-arch sm_100a -m 64 "



//--------------------- .note.nv.cuinfo           --------------------------
	.section	.note.nv.cuinfo,"",@"SHT_NOTE"
	.sectionflags	@"SHF_NOTE_NV_CUINFO"
        /*0018*/ 	.short	0x0002
        /*001a*/ 	.short	0x0064
        /*001c*/ 	.short	0x0082
	.zero		2


//--------------------- .nv.info                  --------------------------
	.section	.nv.info,"",@"SHT_CUDA_INFO"
	.align	4


	//----- nvinfo : EIATTR_REGCOUNT
	.align		4
        /*0000*/ 	.byte	0x04, 0x2f
        /*0002*/ 	.short	(.L_19 - .L_18)
	.align		4
.L_18:
        /*0004*/ 	.word	index@(_ZN7cutlass13device_kernelINS_4gemm6kernel13GemmUniversalIN4cute5tupleIJiiiiEEENS1_10collective13CollectiveMmaINS1_35MainloopSm100TmaUmmaWarpSpecializedILi3ELi2ELi4ENS5_IJNS4_1CILi2EEENSA_ILi1EEESC_EEEEENS5_IJNSA_ILi256EEENSA_ILi128EEESG_EEENS_12float_e4m3_tENS5_IJlSC_lEEESI_SJ_NS4_8TiledMMAINS4_8MMA_AtomIJNS4_10MMA_TraitsINS4_25SM100_MMA_F8F6F4_2x1SM_SSEJSI_SI_fSF_SG_NS4_17integral_constantINS4_4UMMA5MajorELSQ_0EEESR_NSO_INSP_7ScaleInELSS_0EEEST_EEEEEENS4_6LayoutINS5_IJSC_SC_SC_EEENS5_IJNSA_ILi0EEESY_SY_EEEEENS5_IJNS4_10UnderscoreES11_S11_EEEEENS4_18SM100_TMA_2SM_LOADENS4_14ComposedLayoutINS4_7SwizzleILi3ELi4ELi3EEENS4_18smem_ptr_flag_bitsILi8EEENSW_INS5_IJNSA_ILi8EEESG_EEENS5_IJSG_SC_EEEEEEEvNS4_8identityES14_S1E_vS1F_EENS_8epilogue10collective18CollectiveEpilogueINS1H_23Sm100TmaWarpSpecializedILi2ELi2ELi64ELb0ELb0EEEJNS5_IJSG_SG_SG_EEENS5_IJNSW_ISG_SC_EENSW_INSA_ILi64EEESC_EEEEESI_SJ_SI_SJ_NS1H_6fusion15FusionCallbacksIS1L_NS1R_17LinearCombinationISI_fSI_fLNS_15FloatRoundStyleE2EEES1M_S1Q_JEEENS4_5SM1004TMEM4LOAD26SM100_TMEM_LOAD_32dp32b64xENS4_13SM90_TMA_LOADENS15_INS16_ILi2ELi4ELi3EEES19_NSW_INS5_IJS1A_S1O_EEENS5_IJS1O_SC_EEEEEEENS4_39AutoVectorizingCopyWithAssumedAlignmentILi128EEENS4_14SM90_TMA_STOREES26_S28_S28_EEEvvEEEEvNT_6ParamsE)
        /*0008*/ 	.word	0x000000de


	//----- nvinfo : EIATTR_FRAME_SIZE
	.align		4
.L_19:
        /*000c*/ 	.byte	0x04, 0x11
        /*000e*/ 	.short	(.L_21 - .L_20)
	.align		4
.L_20:
        /*0010*/ 	.word	index@($__internal_2_$__cuda_sm10x_tcgen05_guardrail_trap_unallocated_columns_being_dealloced)
        /*0014*/ 	.word	0x00000000


	//----- nvinfo : EIATTR_FRAME_SIZE
	.align		4
.L_21:
        /*0018*/ 	.byte	0x04, 0x11
        /*001a*/ 	.short	(.L_23 - .L_22)
	.align		4
.L_22:
        /*001c*/ 	.word	index@($__internal_1_$__cuda_sm10x_tcgen05_guardrail_trap_phase_invalid_during_alloc)
        /*0020*/ 	.word	0x00000000


	//----- nvinfo : EIATTR_FRAME_SIZE
	.align		4
.L_23:
        /*0024*/ 	.byte	0x04, 0x11
        /*0026*/ 	.short	(.L_25 - .L_24)
	.align		4
.L_24:
        /*0028*/ 	.word	index@($__internal_0_$__cuda_sm10x_tcgen05_guardrail_trap_col_being_dealloced_not_returned_by_alloc)
        /*002c*/ 	.word	0x00000000


	//----- nvinfo : EIATTR_FRAME_SIZE
	.align		4
.L_25:
        /*0030*/ 	.byte	0x04, 0x11
        /*0032*/ 	.short	(.L_27 - .L_26)
	.align		4
.L_26:
        /*0034*/ 	.word	index@(_ZN7cutlass13device_kernelINS_4gemm6kernel13GemmUniversalIN4cute5tupleIJiiiiEEENS1_10collective13CollectiveMmaINS1_35MainloopSm100TmaUmmaWarpSpecializedILi3ELi2ELi4ENS5_IJNS4_1CILi2EEENSA_ILi1EEESC_EEEEENS5_IJNSA_ILi256EEENSA_ILi128EEESG_EEENS_12float_e4m3_tENS5_IJlSC_lEEESI_SJ_NS4_8TiledMMAINS4_8MMA_AtomIJNS4_10MMA_TraitsINS4_25SM100_MMA_F8F6F4_2x1SM_SSEJSI_SI_fSF_SG_NS4_17integral_constantINS4_4UMMA5MajorELSQ_0EEESR_NSO_INSP_7ScaleInELSS_0EEEST_EEEEEENS4_6LayoutINS5_IJSC_SC_SC_EEENS5_IJNSA_ILi0EEESY_SY_EEEEENS5_IJNS4_10UnderscoreES11_S11_EEEEENS4_18SM100_TMA_2SM_LOADENS4_14ComposedLayoutINS4_7SwizzleILi3ELi4ELi3EEENS4_18smem_ptr_flag_bitsILi8EEENSW_INS5_IJNSA_ILi8EEESG_EEENS5_IJSG_SC_EEEEEEEvNS4_8identityES14_S1E_vS1F_EENS_8epilogue10collective18CollectiveEpilogueINS1H_23Sm100TmaWarpSpecializedILi2ELi2ELi64ELb0ELb0EEEJNS5_IJSG_SG_SG_EEENS5_IJNSW_ISG_SC_EENSW_INSA_ILi64EEESC_EEEEESI_SJ_SI_SJ_NS1H_6fusion15FusionCallbacksIS1L_NS1R_17LinearCombinationISI_fSI_fLNS_15FloatRoundStyleE2EEES1M_S1Q_JEEENS4_5SM1004TMEM4LOAD26SM100_TMEM_LOAD_32dp32b64xENS4_13SM90_TMA_LOADENS15_INS16_ILi2ELi4ELi3EEES19_NSW_INS5_IJS1A_S1O_EEENS5_IJS1O_SC_EEEEEEENS4_39AutoVectorizingCopyWithAssumedAlignmentILi128EEENS4_14SM90_TMA_STOREES26_S28_S28_EEEvvEEEEvNT_6ParamsE)
        /*0038*/ 	.word	0x00000000


	//----- nvinfo : EIATTR_MIN_STACK_SIZE
	.align		4
.L_27:
        /*003c*/ 	.byte	0x04, 0x12
        /*003e*/ 	.short	(.L_29 - .L_28)
	.align		4
.L_28:
        /*0040*/ 	.word	index@(_ZN7cutlass13device_kernelINS_4gemm6kernel13GemmUniversalIN4cute5tupleIJiiiiEEENS1_10collective13CollectiveMmaINS1_35MainloopSm100TmaUmmaWarpSpecializedILi3ELi2ELi4ENS5_IJNS4_1CILi2EEENSA_ILi1EEESC_EEEEENS5_IJNSA_ILi256EEENSA_ILi128EEESG_EEENS_12float_e4m3_tENS5_IJlSC_lEEESI_SJ_NS4_8TiledMMAINS4_8MMA_AtomIJNS4_10MMA_TraitsINS4_25SM100_MMA_F8F6F4_2x1SM_SSEJSI_SI_fSF_SG_NS4_17integral_constantINS4_4UMMA5MajorELSQ_0EEESR_NSO_INSP_7ScaleInELSS_0EEEST_EEEEEENS4_6LayoutINS5_IJSC_SC_SC_EEENS5_IJNSA_ILi0EEESY_SY_EEEEENS5_IJNS4_10UnderscoreES11_S11_EEEEENS4_18SM100_TMA_2SM_LOADENS4_14ComposedLayoutINS4_7SwizzleILi3ELi4ELi3EEENS4_18smem_ptr_flag_bitsILi8EEENSW_INS5_IJNSA_ILi8EEESG_EEENS5_IJSG_SC_EEEEEEEvNS4_8identityES14_S1E_vS1F_EENS_8epilogue10collective18CollectiveEpilogueINS1H_23Sm100TmaWarpSpecializedILi2ELi2ELi64ELb0ELb0EEEJNS5_IJSG_SG_SG_EEENS5_IJNSW_ISG_SC_EENSW_INSA_ILi64EEESC_EEEEESI_SJ_SI_SJ_NS1H_6fusion15FusionCallbacksIS1L_NS1R_17LinearCombinationISI_fSI_fLNS_15FloatRoundStyleE2EEES1M_S1Q_JEEENS4_5SM1004TMEM4LOAD26SM100_TMEM_LOAD_32dp32b64xENS4_13SM90_TMA_LOADENS15_INS16_ILi2ELi4ELi3EEES19_NSW_INS5_IJS1A_S1O_EEENS5_IJS1O_SC_EEEEEEENS4_39AutoVectorizingCopyWithAssumedAlignmentILi128EEENS4_14SM90_TMA_STOREES26_S28_S28_EEEvvEEEEvNT_6ParamsE)
        /*0044*/ 	.word	0x00000000
.L_29:


//--------------------- .nv.compat                --------------------------
	.section	.nv.compat,"",@"SHT_CUDA_COMPAT_INFO"
	.align	4
        /*0000*/ 	.byte	0x02, 0x09, 0x01, 0x00, 0x02, 0x02, 0x02, 0x00, 0x02, 0x05, 0x05, 0x00, 0x03, 0x07, 0x01, 0x01
        /*0010*/ 	.byte	0x02, 0x03, 0x01, 0x00, 0x02, 0x06, 0x01, 0x00, 0x04, 0x0b, 0x08, 0x00, 0x09, 0x00, 0x00, 0x00
        /*0020*/ 	.byte	0x00, 0x00, 0x00, 0x00


//--------------------- .nv.info._ZN7cutlass13device_kernelINS_4gemm6kernel13GemmUniversalIN4cute5tupleIJiiiiEEENS1_10collective13CollectiveMmaINS1_35MainloopSm100TmaUmmaWarpSpecializedILi3ELi2ELi4ENS5_IJNS4_1CILi2EEENSA_ILi1EEESC_EEEEENS5_IJNSA_ILi256EEENSA_ILi128EEESG_EEENS_12float_e4m3_tENS5_IJlSC_lEEESI_SJ_NS4_8TiledMMAINS4_8MMA_AtomIJNS4_10MMA_TraitsINS4_25SM100_MMA_F8F6F4_2x1SM_SSEJSI_SI_fSF_SG_NS4_17integral_constantINS4_4UMMA5MajorELSQ_0EEESR_NSO_INSP_7ScaleInELSS_0EEEST_EEEEEENS4_6LayoutINS5_IJSC_SC_SC_EEENS5_IJNSA_ILi0EEESY_SY_EEEEENS5_IJNS4_10UnderscoreES11_S11_EEEEENS4_18SM100_TMA_2SM_LOADENS4_14ComposedLayoutINS4_7SwizzleILi3ELi4ELi3EEENS4_18smem_ptr_flag_bitsILi8EEENSW_INS5_IJNSA_ILi8EEESG_EEENS5_IJSG_SC_EEEEEEEvNS4_8identityES14_S1E_vS1F_EENS_8epilogue10collective18CollectiveEpilogueINS1H_23Sm100TmaWarpSpecializedILi2ELi2ELi64ELb0ELb0EEEJNS5_IJSG_SG_SG_EEENS5_IJNSW_ISG_SC_EENSW_INSA_ILi64EEESC_EEEEESI_SJ_SI_SJ_NS1H_6fusion15FusionCallbacksIS1L_NS1R_17LinearCombinationISI_fSI_fLNS_15FloatRoundStyleE2EEES1M_S1Q_JEEENS4_5SM1004TMEM4LOAD26SM100_TMEM_LOAD_32dp32b64xENS4_13SM90_TMA_LOADENS15_INS16_ILi2ELi4ELi3EEES19_NSW_INS5_IJS1A_S1O_EEENS5_IJS1O_SC_EEEEEEENS4_39AutoVectorizingCopyWithAssumedAlignmentILi128EEENS4_14SM90_TMA_STOREES26_S28_S28_EEEvvEEEEvNT_6ParamsE --------------------------
	.section	.nv.info._ZN7cutlass13device_kernelINS_4gemm6kernel13GemmUniversalIN4cute5tupleIJiiiiEEENS1_10collective13CollectiveMmaINS1_35MainloopSm100TmaUmmaWarpSpecializedILi3ELi2ELi4ENS5_IJNS4_1CILi2EEENSA_ILi1EEESC_EEEEENS5_IJNSA_ILi256EEENSA_ILi128EEESG_EEENS_12float_e4m3_tENS5_IJlSC_lEEESI_SJ_NS4_8TiledMMAINS4_8MMA_AtomIJNS4_10MMA_TraitsINS4_25SM100_MMA_F8F6F4_2x1SM_SSEJSI_SI_fSF_SG_NS4_17integral_constantINS4_4UMMA5MajorELSQ_0EEESR_NSO_INSP_7ScaleInELSS_0EEEST_EEEEEENS4_6LayoutINS5_IJSC_SC_SC_EEENS5_IJNSA_ILi0EEESY_SY_EEEEENS5_IJNS4_10UnderscoreES11_S11_EEEEENS4_18SM100_TMA_2SM_LOADENS4_14ComposedLayoutINS4_7SwizzleILi3ELi4ELi3EEENS4_18smem_ptr_flag_bitsILi8EEENSW_INS5_IJNSA_ILi8EEESG_EEENS5_IJSG_SC_EEEEEEEvNS4_8identityES14_S1E_vS1F_EENS_8epilogue10collective18CollectiveEpilogueINS1H_23Sm100TmaWarpSpecializedILi2ELi2ELi64ELb0ELb0EEEJNS5_IJSG_SG_SG_EEENS5_IJNSW_ISG_SC_EENSW_INSA_ILi64EEESC_EEEEESI_SJ_SI_SJ_NS1H_6fusion15FusionCallbacksIS1L_NS1R_17LinearCombinationISI_fSI_fLNS_15FloatRoundStyleE2EEES1M_S1Q_JEEENS4_5SM1004TMEM4LOAD26SM100_TMEM_LOAD_32dp32b64xENS4_13SM90_TMA_LOADENS15_INS16_ILi2ELi4ELi3EEES19_NSW_INS5_IJS1A_S1O_EEENS5_IJS1O_SC_EEEEEEENS4_39AutoVectorizingCopyWithAssumedAlignmentILi128EEENS4_14SM90_TMA_STOREES26_S28_S28_EEEvvEEEEvNT_6ParamsE,"",@"SHT_CUDA_INFO"
	.sectionflags	@""
	.align	4


	//----- nvinfo : EIATTR_CUDA_API_VERSION
	.align		4
        /*0000*/ 	.byte	0x04, 0x37
        /*0002*/ 	.short	(.L_31 - .L_30)
.L_30:
        /*0004*/ 	.word	0x00000082


	//----- nvinfo : EIATTR_KPARAM_INFO
	.align		4
.L_31:
        /*0008*/ 	.byte	0x04, 0x17
        /*000a*/ 	.short	(.L_33 - .L_32)
.L_32:
        /*000c*/ 	.word	0x00000000
        /*0010*/ 	.short	0x0000
        /*0012*/ 	.short	0x0000
        /*0014*/ 	.byte	0x00, 0xf0, 0x01, 0x20


	//----- nvinfo : EIATTR_AT_ENTRY_FRAGMENTS
	.align		4
.L_33:
        /*0018*/ 	.byte	0x04, 0x4f
        /*001a*/ 	.short	(.L_35 - .L_34)


	//   ....[0]....
.L_34:
        /*001c*/ 	.word	0x00000007


	//----- nvinfo : EIATTR_RESERVED_SMEM_USED
	.align		4
.L_35:
        /*0020*/ 	.byte	0x01, 0x41
	.zero		2


	//----- nvinfo : EIATTR_SPARSE_MMA_MASK
	.align		4
        /*0024*/ 	.byte	0x03, 0x50
        /*0026*/ 	.short	0x0000


	//----- nvinfo : EIATTR_TCGEN05_2CTA_USED
	.align		4
        /*0028*/ 	.byte	0x01, 0x52
	.zero		2


	//----- nvinfo : EIATTR_MAXREG_COUNT
	.align		4
        /*002c*/ 	.byte	0x03, 0x1b
        /*002e*/ 	.short	0x00ff


	//----- nvinfo : EIATTR_NUM_BARRIERS
	.align		4
        /*0030*/ 	.byte	0x02, 0x4c
        /*0032*/ 	.byte	0x07
	.zero		1


	//----- nvinfo : EIATTR_EXTERNS
	.align		4
        /*0034*/ 	.byte	0x04, 0x0f
        /*0036*/ 	.short	(.L_37 - .L_36)


	//   ....[0]....
	.align		4
.L_36:
        /*0038*/ 	.word	index@(__assertfail)


	//----- nvinfo : EIATTR_MERCURY_ISA_VERSION
	.align		4
.L_37:
        /*003c*/ 	.byte	0x03, 0x5f
        /*003e*/ 	.short	0x0101


	//----- nvinfo : EIATTR_INT_WARP_WIDE_INSTR_OFFSETS
	.align		4
        /*0040*/ 	.byte	0x04, 0x31
        /*0042*/ 	.short	(.L_39 - .L_38)


	//   ....[0]....
.L_38:
        /*0044*/ 	.word	0x00000cb0


	//   ....[1]....
        /*0048*/ 	.word	0x00000d50


	//   ....[2]....
        /*004c*/ 	.word	0x000020b0


	//   ....[3]....
        /*0050*/ 	.word	0x00003f00


	//   ....[4]....
        /*0054*/ 	.word	0x00003f20


	//   ....[5]....
        /*0058*/ 	.word	0x00003f50


	//   ....[6]....
        /*005c*/ 	.word	0x00004880


	//   ....[7]....
        /*0060*/ 	.word	0x000048f0


	//   ....[8]....
        /*0064*/ 	.word	0x00004ad0


	//   ....[9]....
        /*0068*/ 	.word	0x00004c30


	//----- nvinfo : EIATTR_COOP_GROUP_MASK_REGIDS
	.align		4
.L_39:
        /*006c*/ 	.byte	0x04, 0x29
        /*006e*/ 	.short	(.L_41 - .L_40)


	//   ....[0]....
.L_40:
        /*0070*/ 	.word	0xffffffff


	//   ....[1]....
        /*0074*/ 	.word	0xffffffff


	//   ....[2]....
        /*0078*/ 	.word	0xffffffff


	//   ....[3]....
        /*007c*/ 	.word	0xffffffff


	//   ....[4]....
        /*0080*/ 	.word	0xffffffff


	//   ....[5]....
        /*0084*/ 	.word	0xffffffff


	//   ....[6]....
        /*0088*/ 	.word	0xffffffff


	//   ....[7]....
        /*008c*/ 	.word	0xffffffff


	//   ....[8]....
        /*0090*/ 	.word	0xffffffff


	//   ....[9]....
        /*0094*/ 	.word	0xffffffff


	//   ....[10]....
        /*0098*/ 	.word	0xffffffff


	//   ....[11]....
        /*009c*/ 	.word	0xffffffff


	//   ....[12]....
        /*00a0*/ 	.word	0xffffffff


	//   ....[13]....
        /*00a4*/ 	.word	0xffffffff


	//----- nvinfo : EIATTR_COOP_GROUP_INSTR_OFFSETS
	.align		4
.L_41:
        /*00a8*/ 	.byte	0x04, 0x28
        /*00aa*/ 	.short	(.L_43 - .L_42)


	//   ....[0]....
.L_42:
        /*00ac*/ 	.word	0x000000c0


	//   ....[1]....
        /*00b0*/ 	.word	0x00000500


	//   ....[2]....
        /*00b4*/ 	.word	0x00000660


	//   ....[3]....
        /*00b8*/ 	.word	0x000007b0


	//   ....[4]....
        /*00bc*/ 	.word	0x000008a0


	//   ....[5]....
        /*00c0*/ 	.word	0x00000a00


	//   ....[6]....
        /*00c4*/ 	.word	0x00000b90


	//   ....[7]....
        /*00c8*/ 	.word	0x00000dd0


	//   ....[8]....
        /*00cc*/ 	.word	0x00001f90


	//   ....[9]....
        /*00d0*/ 	.word	0x00002ce0


	//   ....[10]....
        /*00d4*/ 	.word	0x000031b0


	//   ....[11]....
        /*00d8*/ 	.word	0x000031e0


	//   ....[12]....
        /*00dc*/ 	.word	0x00003e00


	//   ....[13]....
        /*00e0*/ 	.word	0x00004010


	//----- nvinfo : EIATTR_VRC_CTA_INIT_COUNT
	.align		4
.L_43:
        /*00e4*/ 	.byte	0x02, 0x4a
        /*00e6*/ 	.byte	0x80
	.zero		1


	//----- nvinfo : EIATTR_SYSCALL_OFFSETS
	.align		4
        /*00e8*/ 	.byte	0x04, 0x46
        /*00ea*/ 	.short	(.L_45 - .L_44)


	//   ....[0]....
.L_44:
        /*00ec*/ 	.word	0x00005660


	//   ....[1]....
        /*00f0*/ 	.word	0x000057a0


	//   ....[2]....
        /*00f4*/ 	.word	0x00006000


	//   ....[3]....
        /*00f8*/ 	.word	0x00007610


	//----- nvinfo : EIATTR_MBARRIER_INSTR_OFFSETS
	.align		4
.L_45:
        /*00fc*/ 	.byte	0x04, 0x39
        /*00fe*/ 	.short	(.L_47 - .L_46)


	//   ....[0]....
.L_46:
        /*0100*/ 	.word	0x000005f0
        /*0104*/ 	.word	0x000000ff
        /*0108*/ 	.word	0x00000000
        /*010c*/ 	.short	0x0100
        /*010e*/ 	.byte	0x08
	.zero		1


	//   ....[1]....
        /*0110*/ 	.word	0x00000600
        /*0114*/ 	.word	0x000000ff
        /*0118*/ 	.word	0x00000018
        /*011c*/ 	.short	0x0100
        /*011e*/ 	.byte	0x08
	.zero		1


	//   ....[2]....
        /*0120*/ 	.word	0x00000610
        /*0124*/ 	.word	0x000000ff
        /*0128*/ 	.word	0x00000008
        /*012c*/ 	.short	0x0100
        /*012e*/ 	.byte	0x08
	.zero		1


	//   ....[3]....
        /*0130*/ 	.word	0x00000620
        /*0134*/ 	.word	0x000000ff
        /*0138*/ 	.word	0x00000020
        /*013c*/ 	.short	0x0100
        /*013e*/ 	.byte	0x08
	.zero		1


	//   ....[4]....
        /*0140*/ 	.word	0x00000630
        /*0144*/ 	.word	0x000000ff
        /*0148*/ 	.word	0x00000010
        /*014c*/ 	.short	0x0100
        /*014e*/ 	.byte	0x08
	.zero		1


	//   ....[5]....
        /*0150*/ 	.word	0x00000640
        /*0154*/ 	.word	0x000000ff
        /*0158*/ 	.word	0x00000028
        /*015c*/ 	.short	0x0100
        /*015e*/ 	.byte	0x08
	.zero		1


	//   ....[6]....
        /*0160*/ 	.word	0x00000760
        /*0164*/ 	.word	0x000000ff
        /*0168*/ 	.word	0x00000030
        /*016c*/ 	.short	0x0100
        /*016e*/ 	.byte	0x09
	.zero		1


	//   ....[7]....
        /*0170*/ 	.word	0x00000770
        /*0174*/ 	.word	0x000000ff
        /*0178*/ 	.word	0x00000040
        /*017c*/ 	.short	0x0100
        /*017e*/ 	.byte	0x09
	.zero		1


	//   ....[8]....
        /*0180*/ 	.word	0x00000780
        /*0184*/ 	.word	0x000000ff
        /*0188*/ 	.word	0x00000038
        /*018c*/ 	.short	0x0100
        /*018e*/ 	.byte	0x09
	.zero		1


	//   ....[9]....
        /*0190*/ 	.word	0x00000790
        /*0194*/ 	.word	0x000000ff
        /*0198*/ 	.word	0x00000048
        /*019c*/ 	.short	0x0100
        /*019e*/ 	.byte	0x09
	.zero		1


	//   ....[10]....
        /*01a0*/ 	.word	0x00000870
        /*01a4*/ 	.word	0x000000ff
        /*01a8*/ 	.word	0x00000050
        /*01ac*/ 	.short	0x0100
        /*01ae*/ 	.byte	0x08
	.zero		1


	//   ....[11]....
        /*01b0*/ 	.word	0x00000880
        /*01b4*/ 	.word	0x000000ff
        /*01b8*/ 	.word	0x00000058
        /*01bc*/ 	.short	0x0100
        /*01be*/ 	.byte	0x08
	.zero		1


	//   ....[12]....
        /*01c0*/ 	.word	0x000009b0
        /*01c4*/ 	.word	0x000000ff
        /*01c8*/ 	.word	0x00000060
        /*01cc*/ 	.short	0x0100
        /*01ce*/ 	.byte	0x08
	.zero		1


	//   ....[13]....
        /*01d0*/ 	.word	0x000009c0
        /*01d4*/ 	.word	0x000000ff
        /*01d8*/ 	.word	0x00000070
        /*01dc*/ 	.short	0x0100
        /*01de*/ 	.byte	0x08
	.zero		1


	//   ....[14]....
        /*01e0*/ 	.word	0x000009d0
        /*01e4*/ 	.word	0x000000ff
        /*01e8*/ 	.word	0x00000068
        /*01ec*/ 	.short	0x0100
        /*01ee*/ 	.byte	0x08
	.zero		1


	//   ....[15]....
        /*01f0*/ 	.word	0x000009e0
        /*01f4*/ 	.word	0x000000ff
        /*01f8*/ 	.word	0x00000078
        /*01fc*/ 	.short	0x0100
        /*01fe*/ 	.byte	0x08
	.zero		1


	//   ....[16]....
        /*0200*/ 	.word	0x00000b00
        /*0204*/ 	.word	0x000000ff
        /*0208*/ 	.word	0x00000080
        /*020c*/ 	.short	0x0100
        /*020e*/ 	.byte	0x09
	.zero		1


	//   ....[17]....
        /*0210*/ 	.word	0x00000b10
        /*0214*/ 	.word	0x000000ff
        /*0218*/ 	.word	0x000000a0
        /*021c*/ 	.short	0x0100
        /*021e*/ 	.byte	0x09
	.zero		1


	//   ....[18]....
        /*0220*/ 	.word	0x00000b20
        /*0224*/ 	.word	0x000000ff
        /*0228*/ 	.word	0x00000088
        /*022c*/ 	.short	0x0100
        /*022e*/ 	.byte	0x09
	.zero		1


	//   ....[19]....
        /*0230*/ 	.word	0x00000b30
        /*0234*/ 	.word	0x000000ff
        /*0238*/ 	.word	0x000000a8
        /*023c*/ 	.short	0x0100
        /*023e*/ 	.byte	0x09
	.zero		1


	//   ....[20]....
        /*0240*/ 	.word	0x00000b40
        /*0244*/ 	.word	0x000000ff
        /*0248*/ 	.word	0x00000090
        /*024c*/ 	.short	0x0100
        /*024e*/ 	.byte	0x09
	.zero		1


	//   ....[21]....
        /*0250*/ 	.word	0x00000b50
        /*0254*/ 	.word	0x000000ff
        /*0258*/ 	.word	0x000000b0
        /*025c*/ 	.short	0x0100
        /*025e*/ 	.byte	0x09
	.zero		1


	//   ....[22]....
        /*0260*/ 	.word	0x00000b60
        /*0264*/ 	.word	0x000000ff
        /*0268*/ 	.word	0x00000098
        /*026c*/ 	.short	0x0100
        /*026e*/ 	.byte	0x09
	.zero		1


	//   ....[23]....
        /*0270*/ 	.word	0x00000b70
        /*0274*/ 	.word	0x000000ff
        /*0278*/ 	.word	0x000000b8
        /*027c*/ 	.short	0x0100
        /*027e*/ 	.byte	0x09
	.zero		1


	//   ....[24]....
        /*0280*/ 	.word	0x00000c60
        /*0284*/ 	.word	0x000000ff
        /*0288*/ 	.word	0x000000c0
        /*028c*/ 	.short	0x0100
        /*028e*/ 	.byte	0x08
	.zero		1


	//   ....[25]....
        /*0290*/ 	.word	0x00000c70
        /*0294*/ 	.word	0x000000ff
        /*0298*/ 	.word	0x000000d0
        /*029c*/ 	.short	0x0100
        /*029e*/ 	.byte	0x08
	.zero		1


	//   ....[26]....
        /*02a0*/ 	.word	0x00000c80
        /*02a4*/ 	.word	0x000000ff
        /*02a8*/ 	.word	0x000000c8
        /*02ac*/ 	.short	0x0100
        /*02ae*/ 	.byte	0x08
	.zero		1


	//   ....[27]....
        /*02b0*/ 	.word	0x00000c90
        /*02b4*/ 	.word	0x000000ff
        /*02b8*/ 	.word	0x000000d8
        /*02bc*/ 	.short	0x0100
        /*02be*/ 	.byte	0x08
	.zero		1


	//   ....[28]....
        /*02c0*/ 	.word	0x00000d80
        /*02c4*/ 	.word	0x000000ff
        /*02c8*/ 	.word	0x000000e0
        /*02cc*/ 	.short	0x0100
        /*02ce*/ 	.byte	0x06
	.zero		1


	//   ....[29]....
        /*02d0*/ 	.word	0x00001790
        /*02d4*/ 	.word	0x00000003
        /*02d8*/ 	.word	0x000000d0
        /*02dc*/ 	.short	0x010a
        /*02de*/ 	.byte	0xff
	.zero		1


	//   ....[30]....
        /*02e0*/ 	.word	0x000017c0
        /*02e4*/ 	.word	0x00000003
        /*02e8*/ 	.word	0x000000c0
        /*02ec*/ 	.short	0x0101
        /*02ee*/ 	.byte	0xff
	.zero		1


	//   ....[31]....
        /*02f0*/ 	.word	0x000018c0
        /*02f4*/ 	.word	0x000000ff
        /*02f8*/ 	.word	0x00000018
        /*02fc*/ 	.short	0x010a
        /*02fe*/ 	.byte	0x08
	.zero		1


	//   ....[32]....
        /*0300*/ 	.word	0x00001990
        /*0304*/ 	.word	0x000000ff
        /*0308*/ 	.word	0x00000018
        /*030c*/ 	.short	0x010a
        /*030e*/ 	.byte	0x21
	.zero		1


	//   ....[33]....
        /*0310*/ 	.word	0x00001b40
        /*0314*/ 	.word	0x000000ff
        /*0318*/ 	.word	0x00000018
        /*031c*/ 	.short	0x010a
        /*031e*/ 	.byte	0x08
	.zero		1


	//   ....[34]....
        /*0320*/ 	.word	0x00001c40
        /*0324*/ 	.word	0x000000ff
        /*0328*/ 	.word	0x00000058
        /*032c*/ 	.short	0x0101
        /*032e*/ 	.byte	0x04
	.zero		1


	//   ....[35]....
        /*0330*/ 	.word	0x00001c60
        /*0334*/ 	.word	0x000000ff
        /*0338*/ 	.word	0x00000018
        /*033c*/ 	.short	0x010a
        /*033e*/ 	.byte	0x08
	.zero		1


	//   ....[36]....
        /*0340*/ 	.word	0x00001ce0
        /*0344*/ 	.word	0x000000ff
        /*0348*/ 	.word	0x00000018
        /*034c*/ 	.short	0x010a
        /*034e*/ 	.byte	0x11
	.zero		1


	//   ....[37]....
        /*0350*/ 	.word	0x00001e70
        /*0354*/ 	.word	0x000000ff
        /*0358*/ 	.word	0x00000018
        /*035c*/ 	.short	0x010a
        /*035e*/ 	.byte	0x08
	.zero		1


	//   ....[38]....
        /*0360*/ 	.word	0x00001fc0
        /*0364*/ 	.word	0x00000002
        /*0368*/ 	.word	0x00000060
        /*036c*/ 	.short	0x010a
        /*036e*/ 	.byte	0xff
	.zero		1


	//   ....[39]....
        /*0370*/ 	.word	0x00002080
        /*0374*/ 	.word	0x00000002
        /*0378*/ 	.word	0x00000000
        /*037c*/ 	.short	0x0101
        /*037e*/ 	.byte	0xff
	.zero		1


	//   ....[40]....
        /*0380*/ 	.word	0x000025e0
        /*0384*/ 	.word	0x000000ff
        /*0388*/ 	.word	0x00000000
        /*038c*/ 	.short	0x010a
        /*038e*/ 	.byte	0x05
	.zero		1


	//   ....[41]....
        /*0390*/ 	.word	0x00002670
        /*0394*/ 	.word	0x000000ff
        /*0398*/ 	.word	0x00000000
        /*039c*/ 	.short	0x010a
        /*039e*/ 	.byte	0x05
	.zero		1


	//   ....[42]....
        /*03a0*/ 	.word	0x00002710
        /*03a4*/ 	.word	0x00000000
        /*03a8*/ 	.word	0x00000000
        /*03ac*/ 	.short	0x010a
        /*03ae*/ 	.byte	0xff
	.zero		1


	//   ....[43]....
        /*03b0*/ 	.word	0x00002840
        /*03b4*/ 	.word	0x00000000
        /*03b8*/ 	.word	0x000000c0
        /*03bc*/ 	.short	0x010a
        /*03be*/ 	.byte	0xff
	.zero		1


	//   ....[44]....
        /*03c0*/ 	.word	0x000028b0
        /*03c4*/ 	.word	0x00000004
        /*03c8*/ 	.word	0x00000000
        /*03cc*/ 	.short	0x0101
        /*03ce*/ 	.byte	0xff
	.zero		1


	//   ....[45]....
        /*03d0*/ 	.word	0x000028d0
        /*03d4*/ 	.word	0x000000ff
        /*03d8*/ 	.word	0x00000070
        /*03dc*/ 	.short	0x010a
        /*03de*/ 	.byte	0x05
	.zero		1


	//   ....[46]....
        /*03e0*/ 	.word	0x000029f0
        /*03e4*/ 	.word	0x00000000
        /*03e8*/ 	.word	0x00000060
        /*03ec*/ 	.short	0x010a
        /*03ee*/ 	.byte	0xff
	.zero		1


	//   ....[47]....
        /*03f0*/ 	.word	0x00002af0
        /*03f4*/ 	.word	0x00000000
        /*03f8*/ 	.word	0x00000000
        /*03fc*/ 	.short	0x0101
        /*03fe*/ 	.byte	0xff
	.zero		1


	//   ....[48]....
        /*0400*/ 	.word	0x00002b80
        /*0404*/ 	.word	0x000000ff
        /*0408*/ 	.word	0x00000070
        /*040c*/ 	.short	0x0106
        /*040e*/ 	.byte	0x05
	.zero		1


	//   ....[49]....
        /*0410*/ 	.word	0x00002ba0
        /*0414*/ 	.word	0x000000ff
        /*0418*/ 	.word	0x00000070
        /*041c*/ 	.short	0x010a
        /*041e*/ 	.byte	0x05
	.zero		1


	//   ....[50]....
        /*0420*/ 	.word	0x00002c30
        /*0424*/ 	.word	0x000000ff
        /*0428*/ 	.word	0x00000070
        /*042c*/ 	.short	0x0106
        /*042e*/ 	.byte	0x04
	.zero		1


	//   ....[51]....
        /*0430*/ 	.word	0x00002c70
        /*0434*/ 	.word	0x00000000
        /*0438*/ 	.word	0x00000070
        /*043c*/ 	.short	0x010a
        /*043e*/ 	.byte	0xff
	.zero		1


	//   ....[52]....
        /*0440*/ 	.word	0x00002eb0
        /*0444*/ 	.word	0x000000ff
        /*0448*/ 	.word	0x00000008
        /*044c*/ 	.short	0x010a
        /*044e*/ 	.byte	0x06
	.zero		1


	//   ....[53]....
        /*0450*/ 	.word	0x00002ed0
        /*0454*/ 	.word	0x000000ff
        /*0458*/ 	.word	0x00000008
        /*045c*/ 	.short	0x010a
        /*045e*/ 	.byte	0x06
	.zero		1


	//   ....[54]....
        /*0460*/ 	.word	0x00003060
        /*0464*/ 	.word	0x000000ff
        /*0468*/ 	.word	0x00000008
        /*046c*/ 	.short	0x010a
        /*046e*/ 	.byte	0x06
	.zero		1


	//   ....[55]....
        /*0470*/ 	.word	0x00003080
        /*0474*/ 	.word	0x000000ff
        /*0478*/ 	.word	0x00000008
        /*047c*/ 	.short	0x010a
        /*047e*/ 	.byte	0x06
	.zero		1


	//   ....[56]....
        /*0480*/ 	.word	0x00003140
        /*0484*/ 	.word	0x000000ff
        /*0488*/ 	.word	0x00000000
        /*048c*/ 	.short	0x0101
        /*048e*/ 	.byte	0x07
	.zero		1


	//   ....[57]....
        /*0490*/ 	.word	0x00003480
        /*0494*/ 	.word	0x00000000
        /*0498*/ 	.word	0x00000060
        /*049c*/ 	.short	0x010a
        /*049e*/ 	.byte	0xff
	.zero		1


	//   ....[58]....
        /*04a0*/ 	.word	0x00003540
        /*04a4*/ 	.word	0x00000000
        /*04a8*/ 	.word	0x00000000
        /*04ac*/ 	.short	0x0101
        /*04ae*/ 	.byte	0xff
	.zero		1


	//   ....[59]....
        /*04b0*/ 	.word	0x00003600
        /*04b4*/ 	.word	0x000000ff
        /*04b8*/ 	.word	0x00000000
        /*04bc*/ 	.short	0x010a
        /*04be*/ 	.byte	0x08
	.zero		1


	//   ....[60]....
        /*04c0*/ 	.word	0x00003610
        /*04c4*/ 	.word	0x000000ff
        /*04c8*/ 	.word	0x000000a0
        /*04cc*/ 	.short	0x010a
        /*04ce*/ 	.byte	0x09
	.zero		1


	//   ....[61]....
        /*04d0*/ 	.word	0x000036c0
        /*04d4*/ 	.word	0x000000ff
        /*04d8*/ 	.word	0x00000000
        /*04dc*/ 	.short	0x010a
        /*04de*/ 	.byte	0x08
	.zero		1


	//   ....[62]....
        /*04e0*/ 	.word	0x000037f0
        /*04e4*/ 	.word	0x000000ff
        /*04e8*/ 	.word	0x00000000
        /*04ec*/ 	.short	0x010a
        /*04ee*/ 	.byte	0x1e
	.zero		1


	//   ....[63]....
        /*04f0*/ 	.word	0x00003af0
        /*04f4*/ 	.word	0x000000ff
        /*04f8*/ 	.word	0x00000000
        /*04fc*/ 	.short	0x010a
        /*04fe*/ 	.byte	0x08
	.zero		1


	//   ....[64]....
        /*0500*/ 	.word	0x00003b80
        /*0504*/ 	.word	0x000000ff
        /*0508*/ 	.word	0x00000000
        /*050c*/ 	.short	0x010a
        /*050e*/ 	.byte	0x08
	.zero		1


	//   ....[65]....
        /*0510*/ 	.word	0x00003c10
        /*0514*/ 	.word	0x000000ff
        /*0518*/ 	.word	0x00000000
        /*051c*/ 	.short	0x010a
        /*051e*/ 	.byte	0x08
	.zero		1


	//   ....[66]....
        /*0520*/ 	.word	0x00003cb0
        /*0524*/ 	.word	0x00000000
        /*0528*/ 	.word	0x00000000
        /*052c*/ 	.short	0x010a
        /*052e*/ 	.byte	0xff
	.zero		1


	//   ....[67]....
        /*0530*/ 	.word	0x00003cf0
        /*0534*/ 	.word	0x00000000
        /*0538*/ 	.word	0x00000000
        /*053c*/ 	.short	0x010a
        /*053e*/ 	.byte	0xff
	.zero		1


	//   ....[68]....
        /*0540*/ 	.word	0x00003d60
        /*0544*/ 	.word	0x000000ff
        /*0548*/ 	.word	0x00000000
        /*054c*/ 	.short	0x0101
        /*054e*/ 	.byte	0x05
	.zero		1


	//   ....[69]....
        /*0550*/ 	.word	0x00003da0
        /*0554*/ 	.word	0x000000ff
        /*0558*/ 	.word	0x000000e0
        /*055c*/ 	.short	0x010a
        /*055e*/ 	.byte	0x07
	.zero		1


	//   ....[70]....
        /*0560*/ 	.word	0x00003df0
        /*0564*/ 	.word	0x000000ff
        /*0568*/ 	.word	0x00000000
        /*056c*/ 	.short	0x0101
        /*056e*/ 	.byte	0x05
	.zero		1


	//   ....[71]....
        /*0570*/ 	.word	0x00004220
        /*0574*/ 	.word	0x00000000
        /*0578*/ 	.word	0x00000060
        /*057c*/ 	.short	0x010a
        /*057e*/ 	.byte	0xff
	.zero		1


	//   ....[72]....
        /*0580*/ 	.word	0x000042e0
        /*0584*/ 	.word	0x00000000
        /*0588*/ 	.word	0x00000000
        /*058c*/ 	.short	0x0101
        /*058e*/ 	.byte	0xff
	.zero		1


	//   ....[73]....
        /*0590*/ 	.word	0x00004600
        /*0594*/ 	.word	0x000000ff
        /*0598*/ 	.word	0x00000058
        /*059c*/ 	.short	0x010a
        /*059e*/ 	.byte	0x06
	.zero		1


	//   ....[74]....
        /*05a0*/ 	.word	0x000047f0
        /*05a4*/ 	.word	0x000000ff
        /*05a8*/ 	.word	0x00000040
        /*05ac*/ 	.short	0x010a
        /*05ae*/ 	.byte	0x06
	.zero		1


	//   ....[75]....
        /*05b0*/ 	.word	0x000049c0
        /*05b4*/ 	.word	0x000000ff
        /*05b8*/ 	.word	0x00000030
        /*05bc*/ 	.short	0x010b
        /*05be*/ 	.byte	0x06
	.zero		1


	//   ....[76]....
        /*05c0*/ 	.word	0x00004a30
        /*05c4*/ 	.word	0x000000ff
        /*05c8*/ 	.word	0x00000000
        /*05cc*/ 	.short	0x0101
        /*05ce*/ 	.byte	0x08
	.zero		1


	//   ....[77]....
        /*05d0*/ 	.word	0x00004a60
        /*05d4*/ 	.word	0x000000ff
        /*05d8*/ 	.word	0x00000048
        /*05dc*/ 	.short	0x010a
        /*05de*/ 	.byte	0x06
	.zero		1


	//   ....[78]....
        /*05e0*/ 	.word	0x00004c70
        /*05e4*/ 	.word	0x000000ff
        /*05e8*/ 	.word	0x00000038
        /*05ec*/ 	.short	0x010b
        /*05ee*/ 	.byte	0x06
	.zero		1


	//   ....[79]....
        /*05f0*/ 	.word	0x00004c90
        /*05f4*/ 	.word	0x000000ff
        /*05f8*/ 	.word	0x00000000
        /*05fc*/ 	.short	0x0101
        /*05fe*/ 	.byte	0x0d
	.zero		1


	//   ....[80]....
        /*0600*/ 	.word	0x00004cc0
        /*0604*/ 	.word	0x000000ff
        /*0608*/ 	.word	0x00000040
        /*060c*/ 	.short	0x010a
        /*060e*/ 	.byte	0x06
	.zero		1


	//   ....[81]....
        /*0610*/ 	.word	0x00004d00
        /*0614*/ 	.word	0x00000000
        /*0618*/ 	.word	0x00000048
        /*061c*/ 	.short	0x010a
        /*061e*/ 	.byte	0xff
	.zero		1


	//   ....[82]....
        /*0620*/ 	.word	0x00005030
        /*0624*/ 	.word	0x00000000
        /*0628*/ 	.word	0x00000060
        /*062c*/ 	.short	0x010a
        /*062e*/ 	.byte	0xff
	.zero		1


	//   ....[83]....
        /*0630*/ 	.word	0x00005140
        /*0634*/ 	.word	0x00000000
        /*0638*/ 	.word	0x00000000
        /*063c*/ 	.short	0x0101
        /*063e*/ 	.byte	0xff
	.zero		1


	//   ....[84]....
        /*0640*/ 	.word	0x00005ba0
        /*0644*/ 	.word	0x00000003
        /*0648*/ 	.word	0x00000030
        /*064c*/ 	.short	0x010a
        /*064e*/ 	.byte	0xff
	.zero		1


	//   ....[85]....
        /*0650*/ 	.word	0x00005be0
        /*0654*/ 	.word	0x000000c3
        /*0658*/ 	.word	0x00000080
        /*065c*/ 	.short	0x010a
        /*065e*/ 	.byte	0xff
	.zero		1


	//   ....[86]....
        /*0660*/ 	.word	0x00005d10
        /*0664*/ 	.word	0x00000003
        /*0668*/ 	.word	0x00000030
        /*066c*/ 	.short	0x010a
        /*066e*/ 	.byte	0xff
	.zero		1


	//   ....[87]....
        /*0670*/ 	.word	0x00005e70
        /*0674*/ 	.word	0x00000000
        /*0678*/ 	.word	0x00000000
        /*067c*/ 	.short	0x0101
        /*067e*/ 	.byte	0xff
	.zero		1


	//   ....[88]....
        /*0680*/ 	.word	0x00005ed0
        /*0684*/ 	.word	0x000000c3
        /*0688*/ 	.word	0x00000080
        /*068c*/ 	.short	0x010a
        /*068e*/ 	.byte	0xff
	.zero		1


	//   ....[89]....
        /*0690*/ 	.word	0x00007280
        /*0694*/ 	.word	0x000000d8
        /*0698*/ 	.word	0x00000030
        /*069c*/ 	.short	0x010a
        /*069e*/ 	.byte	0xff
	.zero		1


	//   ....[90]....
        /*06a0*/ 	.word	0x00007350
        /*06a4*/ 	.word	0x000000d8
        /*06a8*/ 	.word	0x00000030
        /*06ac*/ 	.short	0x010a
        /*06ae*/ 	.byte	0xff
	.zero		1


	//   ....[91]....
        /*06b0*/ 	.word	0x000074b0
        /*06b4*/ 	.word	0x00000002
        /*06b8*/ 	.word	0x00000000
        /*06bc*/ 	.short	0x0101
        /*06be*/ 	.byte	0xff
	.zero		1


	//   ....[92]....
        /*06c0*/ 	.word	0x000078c0
        /*06c4*/ 	.word	0x000000c3
        /*06c8*/ 	.word	0x00000000
        /*06cc*/ 	.short	0x0101
        /*06ce*/ 	.byte	0xff
	.zero		1


	//   ....[93]....
        /*06d0*/ 	.word	0x00008910
        /*06d4*/ 	.word	0x00000003
        /*06d8*/ 	.word	0x000000d0
        /*06dc*/ 	.short	0x010a
        /*06de*/ 	.byte	0xff
	.zero		1


	//   ....[94]....
        /*06e0*/ 	.word	0x00008970
        /*06e4*/ 	.word	0x00000002
        /*06e8*/ 	.word	0x00000018
        /*06ec*/ 	.short	0x010a
        /*06ee*/ 	.byte	0xff
	.zero		1


	//   ....[95]....
        /*06f0*/ 	.word	0x000089d0
        /*06f4*/ 	.word	0x00000002
        /*06f8*/ 	.word	0x00000018
        /*06fc*/ 	.short	0x010a
        /*06fe*/ 	.byte	0xff
	.zero		1


	//   ....[96]....
        /*0700*/ 	.word	0x00008a20
        /*0704*/ 	.word	0x00000002
        /*0708*/ 	.word	0x00000060
        /*070c*/ 	.short	0x010a
        /*070e*/ 	.byte	0xff
	.zero		1


	//   ....[97]....
        /*0710*/ 	.word	0x00008a80
        /*0714*/ 	.word	0x00000000
        /*0718*/ 	.word	0x00000000
        /*071c*/ 	.short	0x010a
        /*071e*/ 	.byte	0xff
	.zero		1


	//   ....[98]....
        /*0720*/ 	.word	0x00008ae0
        /*0724*/ 	.word	0x00000000
        /*0728*/ 	.word	0x00000000
        /*072c*/ 	.short	0x010a
        /*072e*/ 	.byte	0xff
	.zero		1


	//   ....[99]....
        /*0730*/ 	.word	0x00008b30
        /*0734*/ 	.word	0x00000000
        /*0738*/ 	.word	0x000000c0
        /*073c*/ 	.short	0x010a
        /*073e*/ 	.byte	0xff
	.zero		1


	//   ....[100]....
        /*0740*/ 	.word	0x00008b90
        /*0744*/ 	.word	0x00000000
        /*0748*/ 	.word	0x00000070
        /*074c*/ 	.short	0x010a
        /*074e*/ 	.byte	0xff
	.zero		1


	//   ....[101]....
        /*0750*/ 	.word	0x00008be0
        /*0754*/ 	.word	0x00000000
        /*0758*/ 	.word	0x00000060
        /*075c*/ 	.short	0x010a
        /*075e*/ 	.byte	0xff
	.zero		1


	//   ....[102]....
        /*0760*/ 	.word	0x00008c40
        /*0764*/ 	.word	0x00000000
        /*0768*/ 	.word	0x00000070
        /*076c*/ 	.short	0x010a
        /*076e*/ 	.byte	0xff
	.zero		1


	//   ....[103]....
        /*0770*/ 	.word	0x00008ca0
        /*0774*/ 	.word	0x00000004
        /*0778*/ 	.word	0x00000008
        /*077c*/ 	.short	0x010a
        /*077e*/ 	.byte	0xff
	.zero		1


	//   ....[104]....
        /*0780*/ 	.word	0x00008d80
        /*0784*/ 	.word	0x00000002
        /*0788*/ 	.word	0x00000008
        /*078c*/ 	.short	0x010a
        /*078e*/ 	.byte	0xff
	.zero		1


	//   ....[105]....
        /*0790*/ 	.word	0x00008dd0
        /*0794*/ 	.word	0x00000000
        /*0798*/ 	.word	0x00000060
        /*079c*/ 	.short	0x010a
        /*079e*/ 	.byte	0xff
	.zero		1


	//   ....[106]....
        /*07a0*/ 	.word	0x00008e30
        /*07a4*/ 	.word	0x00000000
        /*07a8*/ 	.word	0x000000a0
        /*07ac*/ 	.short	0x010a
        /*07ae*/ 	.byte	0xff
	.zero		1


	//   ....[107]....
        /*07b0*/ 	.word	0x00008e90
        /*07b4*/ 	.word	0x00000000
        /*07b8*/ 	.word	0x00000000
        /*07bc*/ 	.short	0x010a
        /*07be*/ 	.byte	0xff
	.zero		1


	//   ....[108]....
        /*07c0*/ 	.word	0x00008ef0
        /*07c4*/ 	.word	0x00000000
        /*07c8*/ 	.word	0x00000000
        /*07cc*/ 	.short	0x010a
        /*07ce*/ 	.byte	0xff
	.zero		1


	//   ....[109]....
        /*07d0*/ 	.word	0x00008f50
        /*07d4*/ 	.word	0x00000000
        /*07d8*/ 	.word	0x00000000
        /*07dc*/ 	.short	0x010a
        /*07de*/ 	.byte	0xff
	.zero		1


	//   ....[110]....
        /*07e0*/ 	.word	0x00008fb0
        /*07e4*/ 	.word	0x00000000
        /*07e8*/ 	.word	0x00000000
        /*07ec*/ 	.short	0x010a
        /*07ee*/ 	.byte	0xff
	.zero		1


	//   ....[111]....
        /*07f0*/ 	.word	0x00009010
        /*07f4*/ 	.word	0x00000000
        /*07f8*/ 	.word	0x000000e0
        /*07fc*/ 	.short	0x010a
        /*07fe*/ 	.byte	0xff
	.zero		1


	//   ....[112]....
        /*0800*/ 	.word	0x00009060
        /*0804*/ 	.word	0x00000000
        /*0808*/ 	.word	0x00000060
        /*080c*/ 	.short	0x010a
        /*080e*/ 	.byte	0xff
	.zero		1


	//   ....[113]....
        /*0810*/ 	.word	0x000090c0
        /*0814*/ 	.word	0x00000000
        /*0818*/ 	.word	0x00000058
        /*081c*/ 	.short	0x010a
        /*081e*/ 	.byte	0xff
	.zero		1


	//   ....[114]....
        /*0820*/ 	.word	0x00009120
        /*0824*/ 	.word	0x00000003
        /*0828*/ 	.word	0x00000040
        /*082c*/ 	.short	0x010a
        /*082e*/ 	.byte	0xff
	.zero		1


	//   ....[115]....
        /*0830*/ 	.word	0x00009180
        /*0834*/ 	.word	0x00000003
        /*0838*/ 	.word	0x00000048
        /*083c*/ 	.short	0x010a
        /*083e*/ 	.byte	0xff
	.zero		1


	//   ....[116]....
        /*0840*/ 	.word	0x000091e0
        /*0844*/ 	.word	0x00000000
        /*0848*/ 	.word	0x00000040
        /*084c*/ 	.short	0x010a
        /*084e*/ 	.byte	0xff
	.zero		1


	//   ....[117]....
        /*0850*/ 	.word	0x00009230
        /*0854*/ 	.word	0x00000000
        /*0858*/ 	.word	0x00000060
        /*085c*/ 	.short	0x010a
        /*085e*/ 	.byte	0xff
	.zero		1


	//   ....[118]....
        /*0860*/ 	.word	0x00009280
        /*0864*/ 	.word	0x00000003
        /*0868*/ 	.word	0x00000030
        /*086c*/ 	.short	0x010a
        /*086e*/ 	.byte	0xff
	.zero		1


	//   ....[119]....
        /*0870*/ 	.word	0x000092d0
        /*0874*/ 	.word	0x000000c3
        /*0878*/ 	.word	0x00000080
        /*087c*/ 	.short	0x010a
        /*087e*/ 	.byte	0xff
	.zero		1


	//   ....[120]....
        /*0880*/ 	.word	0x00009320
        /*0884*/ 	.word	0x000000d8
        /*0888*/ 	.word	0x00000030
        /*088c*/ 	.short	0x010a
        /*088e*/ 	.byte	0xff
	.zero		1


	//----- nvinfo : EIATTR_NUM_MBARRIERS
	.align		4
.L_47:
        /*0890*/ 	.byte	0x03, 0x38
        /*0892*/ 	.short	0x001d


	//----- nvinfo : EIATTR_EXIT_INSTR_OFFSETS
	.align		4
        /*0894*/ 	.byte	0x04, 0x1c
        /*0896*/ 	.short	(.L_49 - .L_48)


	//   ....[0]....
.L_48:
        /*0898*/ 	.word	0x00002740


	//   ....[1]....
        /*089c*/ 	.word	0x00002c40


	//   ....[2]....
        /*08a0*/ 	.word	0x00002ca0


	//   ....[3]....
        /*08a4*/ 	.word	0x00004020


	//   ....[4]....
        /*08a8*/ 	.word	0x00004d30


	//   ....[5]....
        /*08ac*/ 	.word	0x00004d70


	//   ....[6]....
        /*08b0*/ 	.word	0x00008900


	//----- nvinfo : EIATTR_MAX_THREADS
	.align		4
.L_49:
        /*08b4*/ 	.byte	0x04, 0x05
        /*08b6*/ 	.short	(.L_51 - .L_50)
.L_50:
        /*08b8*/ 	.word	0x00000100
        /*08bc*/ 	.word	0x00000001
        /*08c0*/ 	.word	0x00000001


	//----- nvinfo : EIATTR_CRS_STACK_SIZE
	.align		4
.L_51:
        /*08c4*/ 	.byte	0x04, 0x1e
        /*08c6*/ 	.short	(.L_53 - .L_52)
.L_52:
        /*08c8*/ 	.word	0x00000000


	//----- nvinfo : EIATTR_CBANK_PARAM_SIZE
	.align		4
.L_53:
        /*08cc*/ 	.byte	0x03, 0x19
        /*08ce*/ 	.short	0x0800


	//----- nvinfo : EIATTR_PARAM_CBANK
	.align		4
        /*08d0*/ 	.byte	0x04, 0x0a
        /*08d2*/ 	.short	(.L_55 - .L_54)
	.align		4
.L_54:
        /*08d4*/ 	.word	index@(.nv.constant0._ZN7cutlass13device_kernelINS_4gemm6kernel13GemmUniversalIN4cute5tupleIJiiiiEEENS1_10collective13CollectiveMmaINS1_35MainloopSm100TmaUmmaWarpSpecializedILi3ELi2ELi4ENS5_IJNS4_1CILi2EEENSA_ILi1EEESC_EEEEENS5_IJNSA_ILi256EEENSA_ILi128EEESG_EEENS_12float_e4m3_tENS5_IJlSC_lEEESI_SJ_NS4_8TiledMMAINS4_8MMA_AtomIJNS4_10MMA_TraitsINS4_25SM100_MMA_F8F6F4_2x1SM_SSEJSI_SI_fSF_SG_NS4_17integral_constantINS4_4UMMA5MajorELSQ_0EEESR_NSO_INSP_7ScaleInELSS_0EEEST_EEEEEENS4_6LayoutINS5_IJSC_SC_SC_EEENS5_IJNSA_ILi0EEESY_SY_EEEEENS5_IJNS4_10UnderscoreES11_S11_EEEEENS4_18SM100_TMA_2SM_LOADENS4_14ComposedLayoutINS4_7SwizzleILi3ELi4ELi3EEENS4_18smem_ptr_flag_bitsILi8EEENSW_INS5_IJNSA_ILi8EEESG_EEENS5_IJSG_SC_EEEEEEEvNS4_8identityES14_S1E_vS1F_EENS_8epilogue10collective18CollectiveEpilogueINS1H_23Sm100TmaWarpSpecializedILi2ELi2ELi64ELb0ELb0EEEJNS5_IJSG_SG_SG_EEENS5_IJNSW_ISG_SC_EENSW_INSA_ILi64EEESC_EEEEESI_SJ_SI_SJ_NS1H_6fusion15FusionCallbacksIS1L_NS1R_17LinearCombinationISI_fSI_fLNS_15FloatRoundStyleE2EEES1M_S1Q_JEEENS4_5SM1004TMEM4LOAD26SM100_TMEM_LOAD_32dp32b64xENS4_13SM90_TMA_LOADENS15_INS16_ILi2ELi4ELi3EEES19_NSW_INS5_IJS1A_S1O_EEENS5_IJS1O_SC_EEEEEEENS4_39AutoVectorizingCopyWithAssumedAlignmentILi128EEENS4_14SM90_TMA_STOREES26_S28_S28_EEEvvEEEEvNT_6ParamsE)
        /*08d8*/ 	.short	0x0380
        /*08da*/ 	.short	0x0800


	//----- nvinfo : EIATTR_SW_WAR
	.align		4
.L_55:
        /*08dc*/ 	.byte	0x04, 0x36
        /*08de*/ 	.short	(.L_57 - .L_56)
.L_56:
        /*08e0*/ 	.word	0x00000008
.L_57:


//--------------------- .nv.callgraph             --------------------------
	.section	.nv.callgraph,"",@"SHT_CUDA_CALLGRAPH"
	.align	4
	.sectionentsize	8
	.align		4
        /*0000*/ 	.word	0x00000000
	.align		4
        /*0004*/ 	.word	0xffffffff
	.align		4
        /*0008*/ 	.word	index@(_ZN7cutlass13device_kernelINS_4gemm6kernel13GemmUniversalIN4cute5tupleIJiiiiEEENS1_10collective13CollectiveMmaINS1_35MainloopSm100TmaUmmaWarpSpecializedILi3ELi2ELi4ENS5_IJNS4_1CILi2EEENSA_ILi1EEESC_EEEEENS5_IJNSA_ILi256EEENSA_ILi128EEESG_EEENS_12float_e4m3_tENS5_IJlSC_lEEESI_SJ_NS4_8TiledMMAINS4_8MMA_AtomIJNS4_10MMA_TraitsINS4_25SM100_MMA_F8F6F4_2x1SM_SSEJSI_SI_fSF_SG_NS4_17integral_constantINS4_4UMMA5MajorELSQ_0EEESR_NSO_INSP_7ScaleInELSS_0EEEST_EEEEEENS4_6LayoutINS5_IJSC_SC_SC_EEENS5_IJNSA_ILi0EEESY_SY_EEEEENS5_IJNS4_10UnderscoreES11_S11_EEEEENS4_18SM100_TMA_2SM_LOADENS4_14ComposedLayoutINS4_7SwizzleILi3ELi4ELi3EEENS4_18smem_ptr_flag_bitsILi8EEENSW_INS5_IJNSA_ILi8EEESG_EEENS5_IJSG_SC_EEEEEEEvNS4_8identityES14_S1E_vS1F_EENS_8epilogue10collective18CollectiveEpilogueINS1H_23Sm100TmaWarpSpecializedILi2ELi2ELi64ELb0ELb0EEEJNS5_IJSG_SG_SG_EEENS5_IJNSW_ISG_SC_EENSW_INSA_ILi64EEESC_EEEEESI_SJ_SI_SJ_NS1H_6fusion15FusionCallbacksIS1L_NS1R_17LinearCombinationISI_fSI_fLNS_15FloatRoundStyleE2EEES1M_S1Q_JEEENS4_5SM1004TMEM4LOAD26SM100_TMEM_LOAD_32dp32b64xENS4_13SM90_TMA_LOADENS15_INS16_ILi2ELi4ELi3EEES19_NSW_INS5_IJS1A_S1O_EEENS5_IJS1O_SC_EEEEEEENS4_39AutoVectorizingCopyWithAssumedAlignmentILi128EEENS4_14SM90_TMA_STOREES26_S28_S28_EEEvvEEEEvNT_6ParamsE)
	.align		4
        /*000c*/ 	.word	index@(__assertfail)
	.align		4
        /*0010*/ 	.word	0x00000000
	.align		4
        /*0014*/ 	.word	0xfffffffe
	.align		4
        /*0018*/ 	.word	0x00000000
	.align		4
        /*001c*/ 	.word	0xfffffffd
	.align		4
        /*0020*/ 	.word	0x00000000
	.align		4
        /*0024*/ 	.word	0xfffffffc


//--------------------- .nv.constant4             --------------------------
	.section	.nv.constant4,"a",@progbits
	.align	8
	.align		8
.nv.constant4:
        /*0000*/ 	.dword	__assertfail
	.align		8
        /*0008*/ 	.dword	__unnamed_1
	.align		8
        /*0010*/ 	.dword	__unnamed_2
	.align		8
        /*0018*/ 	.dword	_ZN39_INTERNAL_c3909163_4_k_cu_3b8abe33_91544cuda3std3__45__cpo5beginE
	.align		8
        /*0020*/ 	.dword	_ZN39_INTERNAL_c3909163_4_k_cu_3b8abe33_91544cuda3std3__45__cpo3endE
	.align		8
        /*0028*/ 	.dword	_ZN39_INTERNAL_c3909163_4_k_cu_3b8abe33_91544cuda3std3__45__cpo6cbeginE
	.align		8
        /*0030*/ 	.dword	_ZN39_INTERNAL_c3909163_4_k_cu_3b8abe33_91544cuda3std3__45__cpo4cendE
	.align		8
        /*0038*/ 	.dword	_ZN39_INTERNAL_c3909163_4_k_cu_3b8abe33_91544cuda3std3__441_GLOBAL__N__c3909163_4_k_cu_3b8abe33_91546ignoreE
	.align		8
        /*0040*/ 	.dword	_ZN39_INTERNAL_c3909163_4_k_cu_3b8abe33_91544cuda3std3__419piecewise_constructE
	.align		8
        /*0048*/ 	.dword	_ZN39_INTERNAL_c3909163_4_k_cu_3b8abe33_91544cuda3std3__48in_placeE
	.align		8
        /*0050*/ 	.dword	_ZN39_INTERNAL_c3909163_4_k_cu_3b8abe33_91544cuda3std6ranges3__45__cpo4swapE
	.align		8
        /*0058*/ 	.dword	_ZN39_INTERNAL_c3909163_4_k_cu_3b8abe33_91544cuda3std6ranges3__45__cpo9iter_moveE
	.align		8
        /*0060*/ 	.dword	_ZN39_INTERNAL_c3909163_4_k_cu_3b8abe33_91544cute7productE
	.align		8
        /*0068*/ 	.dword	_ZN39_INTERNAL_c3909163_4_k_cu_3b8abe33_91544cute1_E
	.align		8
        /*0070*/ 	.dword	$str$25
	.align		8
        /*0078*/ 	.dword	$str$26
	.align		8
        /*0080*/ 	.dword	$str$27
	.align		8
        /*0088*/ 	.dword	$str$28


//--------------------- .text._ZN7cutlass13device_kernelINS_4gemm6kernel13GemmUniversalIN4cute5tupleIJiiiiEEENS1_10collective13CollectiveMmaINS1_35MainloopSm100TmaUmmaWarpSpecializedILi3ELi2ELi4ENS5_IJNS4_1CILi2EEENSA_ILi1EEESC_EEEEENS5_IJNSA_ILi256EEENSA_ILi128EEESG_EEENS_12float_e4m3_tENS5_IJlSC_lEEESI_SJ_NS4_8TiledMMAINS4_8MMA_AtomIJNS4_10MMA_TraitsINS4_25SM100_MMA_F8F6F4_2x1SM_SSEJSI_SI_fSF_SG_NS4_17integral_constantINS4_4UMMA5MajorELSQ_0EEESR_NSO_INSP_7ScaleInELSS_0EEEST_EEEEEENS4_6LayoutINS5_IJSC_SC_SC_EEENS5_IJNSA_ILi0EEESY_SY_EEEEENS5_IJNS4_10UnderscoreES11_S11_EEEEENS4_18SM100_TMA_2SM_LOADENS4_14ComposedLayoutINS4_7SwizzleILi3ELi4ELi3EEENS4_18smem_ptr_flag_bitsILi8EEENSW_INS5_IJNSA_ILi8EEESG_EEENS5_IJSG_SC_EEEEEEEvNS4_8identityES14_S1E_vS1F_EENS_8epilogue10collective18CollectiveEpilogueINS1H_23Sm100TmaWarpSpecializedILi2ELi2ELi64ELb0ELb0EEEJNS5_IJSG_SG_SG_EEENS5_IJNSW_ISG_SC_EENSW_INSA_ILi64EEESC_EEEEESI_SJ_SI_SJ_NS1H_6fusion15FusionCallbacksIS1L_NS1R_17LinearCombinationISI_fSI_fLNS_15FloatRoundStyleE2EEES1M_S1Q_JEEENS4_5SM1004TMEM4LOAD26SM100_TMEM_LOAD_32dp32b64xENS4_13SM90_TMA_LOADENS15_INS16_ILi2ELi4ELi3EEES19_NSW_INS5_IJS1A_S1O_EEENS5_IJS1O_SC_EEEEEEENS4_39AutoVectorizingCopyWithAssumedAlignmentILi128EEENS4_14SM90_TMA_STOREES26_S28_S28_EEEvvEEEEvNT_6ParamsE --------------------------
	.section	.text._ZN7cutlass13device_kernelINS_4gemm6kernel13GemmUniversalIN4cute5tupleIJiiiiEEENS1_10collective13CollectiveMmaINS1_35MainloopSm100TmaUmmaWarpSpecializedILi3ELi2ELi4ENS5_IJNS4_1CILi2EEENSA_ILi1EEESC_EEEEENS5_IJNSA_ILi256EEENSA_ILi128EEESG_EEENS_12float_e4m3_tENS5_IJlSC_lEEESI_SJ_NS4_8TiledMMAINS4_8MMA_AtomIJNS4_10MMA_TraitsINS4_25SM100_MMA_F8F6F4_2x1SM_SSEJSI_SI_fSF_SG_NS4_17integral_constantINS4_4UMMA5MajorELSQ_0EEESR_NSO_INSP_7ScaleInELSS_0EEEST_EEEEEENS4_6LayoutINS5_IJSC_SC_SC_EEENS5_IJNSA_ILi0EEESY_SY_EEEEENS5_IJNS4_10UnderscoreES11_S11_EEEEENS4_18SM100_TMA_2SM_LOADENS4_14ComposedLayoutINS4_7SwizzleILi3ELi4ELi3EEENS4_18smem_ptr_flag_bitsILi8EEENSW_INS5_IJNSA_ILi8EEESG_EEENS5_IJSG_SC_EEEEEEEvNS4_8identityES14_S1E_vS1F_EENS_8epilogue10collective18CollectiveEpilogueINS1H_23Sm100TmaWarpSpecializedILi2ELi2ELi64ELb0ELb0EEEJNS5_IJSG_SG_SG_EEENS5_IJNSW_ISG_SC_EENSW_INSA_ILi64EEESC_EEEEESI_SJ_SI_SJ_NS1H_6fusion15FusionCallbacksIS1L_NS1R_17LinearCombinationISI_fSI_fLNS_15FloatRoundStyleE2EEES1M_S1Q_JEEENS4_5SM1004TMEM4LOAD26SM100_TMEM_LOAD_32dp32b64xENS4_13SM90_TMA_LOADENS15_INS16_ILi2ELi4ELi3EEES19_NSW_INS5_IJS1A_S1O_EEENS5_IJS1O_SC_EEEEEEENS4_39AutoVectorizingCopyWithAssumedAlignmentILi128EEENS4_14SM90_TMA_STOREES26_S28_S28_EEEvvEEEEvNT_6ParamsE,"ax",@progbits
	.align	128
.text._ZN7cutlass13device_kernelINS_4gemm6kernel13GemmUniversalIN4cute5tupleIJiiiiEEENS1_10collective13CollectiveMmaINS1_35MainloopSm100TmaUmmaWarpSpecializedILi3ELi2ELi4ENS5_IJNS4_1CILi2EEENSA_ILi1EEESC_EEEEENS5_IJNSA_ILi256EEENSA_ILi128EEESG_EEENS_12float_e4m3_tENS5_IJlSC_lEEESI_SJ_NS4_8TiledMMAINS4_8MMA_AtomIJNS4_10MMA_TraitsINS4_25SM100_MMA_F8F6F4_2x1SM_SSEJSI_SI_fSF_SG_NS4_17integral_constantINS4_4UMMA5MajorELSQ_0EEESR_NSO_INSP_7ScaleInELSS_0EEEST_EEEEEENS4_6LayoutINS5_IJSC_SC_SC_EEENS5_IJNSA_ILi0EEESY_SY_EEEEENS5_IJNS4_10UnderscoreES11_S11_EEEEENS4_18SM100_TMA_2SM_LOADENS4_14ComposedLayoutINS4_7SwizzleILi3ELi4ELi3EEENS4_18smem_ptr_flag_bitsILi8EEENSW_INS5_IJNSA_ILi8EEESG_EEENS5_IJSG_SC_EEEEEEEvNS4_8identityES14_S1E_vS1F_EENS_8epilogue10collective18CollectiveEpilogueINS1H_23Sm100TmaWarpSpecializedILi2ELi2ELi64ELb0ELb0EEEJNS5_IJSG_SG_SG_EEENS5_IJNSW_ISG_SC_EENSW_INSA_ILi64EEESC_EEEEESI_SJ_SI_SJ_NS1H_6fusion15FusionCallbacksIS1L_NS1R_17LinearCombinationISI_fSI_fLNS_15FloatRoundStyleE2EEES1M_S1Q_JEEENS4_5SM1004TMEM4LOAD26SM100_TMEM_LOAD_32dp32b64xENS4_13SM90_TMA_LOADENS15_INS16_ILi2ELi4ELi3EEES19_NSW_INS5_IJS1A_S1O_EEENS5_IJS1O_SC_EEEEEEENS4_39AutoVectorizingCopyWithAssumedAlignmentILi128EEENS4_14SM90_TMA_STOREES26_S28_S28_EEEvvEEEEvNT_6ParamsE:
        .type           _ZN7cutlass13device_kernelINS_4gemm6kernel13GemmUniversalIN4cute5tupleIJiiiiEEENS1_10collective13CollectiveMmaINS1_35MainloopSm100TmaUmmaWarpSpecializedILi3ELi2ELi4ENS5_IJNS4_1CILi2EEENSA_ILi1EEESC_EEEEENS5_IJNSA_ILi256EEENSA_ILi128EEESG_EEENS_12float_e4m3_tENS5_IJlSC_lEEESI_SJ_NS4_8TiledMMAINS4_8MMA_AtomIJNS4_10MMA_TraitsINS4_25SM100_MMA_F8F6F4_2x1SM_SSEJSI_SI_fSF_SG_NS4_17integral_constantINS4_4UMMA5MajorELSQ_0EEESR_NSO_INSP_7ScaleInELSS_0EEEST_EEEEEENS4_6LayoutINS5_IJSC_SC_SC_EEENS5_IJNSA_ILi0EEESY_SY_EEEEENS5_IJNS4_10UnderscoreES11_S11_EEEEENS4_18SM100_TMA_2SM_LOADENS4_14ComposedLayoutINS4_7SwizzleILi3ELi4ELi3EEENS4_18smem_ptr_flag_bitsILi8EEENSW_INS5_IJNSA_ILi8EEESG_EEENS5_IJSG_SC_EEEEEEEvNS4_8identityES14_S1E_vS1F_EENS_8epilogue10collective18CollectiveEpilogueINS1H_23Sm100TmaWarpSpecializedILi2ELi2ELi64ELb0ELb0EEEJNS5_IJSG_SG_SG_EEENS5_IJNSW_ISG_SC_EENSW_INSA_ILi64EEESC_EEEEESI_SJ_SI_SJ_NS1H_6fusion15FusionCallbacksIS1L_NS1R_17LinearCombinationISI_fSI_fLNS_15FloatRoundStyleE2EEES1M_S1Q_JEEENS4_5SM1004TMEM4LOAD26SM100_TMEM_LOAD_32dp32b64xENS4_13SM90_TMA_LOADENS15_INS16_ILi2ELi4ELi3EEES19_NSW_INS5_IJS1A_S1O_EEENS5_IJS1O_SC_EEEEEEENS4_39AutoVectorizingCopyWithAssumedAlignmentILi128EEENS4_14SM90_TMA_STOREES26_S28_S28_EEEvvEEEEvNT_6ParamsE,@function
        .size           _ZN7cutlass13device_kernelINS_4gemm6kernel13GemmUniversalIN4cute5tupleIJiiiiEEENS1_10collective13CollectiveMmaINS1_35MainloopSm100TmaUmmaWarpSpecializedILi3ELi2ELi4ENS5_IJNS4_1CILi2EEENSA_ILi1EEESC_EEEEENS5_IJNSA_ILi256EEENSA_ILi128EEESG_EEENS_12float_e4m3_tENS5_IJlSC_lEEESI_SJ_NS4_8TiledMMAINS4_8MMA_AtomIJNS4_10MMA_TraitsINS4_25SM100_MMA_F8F6F4_2x1SM_SSEJSI_SI_fSF_SG_NS4_17integral_constantINS4_4UMMA5MajorELSQ_0EEESR_NSO_INSP_7ScaleInELSS_0EEEST_EEEEEENS4_6LayoutINS5_IJSC_SC_SC_EEENS5_IJNSA_ILi0EEESY_SY_EEEEENS5_IJNS4_10UnderscoreES11_S11_EEEEENS4_18SM100_TMA_2SM_LOADENS4_14ComposedLayoutINS4_7SwizzleILi3ELi4ELi3EEENS4_18smem_ptr_flag_bitsILi8EEENSW_INS5_IJNSA_ILi8EEESG_EEENS5_IJSG_SC_EEEEEEEvNS4_8identityES14_S1E_vS1F_EENS_8epilogue10collective18CollectiveEpilogueINS1H_23Sm100TmaWarpSpecializedILi2ELi2ELi64ELb0ELb0EEEJNS5_IJSG_SG_SG_EEENS5_IJNSW_ISG_SC_EENSW_INSA_ILi64EEESC_EEEEESI_SJ_SI_SJ_NS1H_6fusion15FusionCallbacksIS1L_NS1R_17LinearCombinationISI_fSI_fLNS_15FloatRoundStyleE2EEES1M_S1Q_JEEENS4_5SM1004TMEM4LOAD26SM100_TMEM_LOAD_32dp32b64xENS4_13SM90_TMA_LOADENS15_INS16_ILi2ELi4ELi3EEES19_NSW_INS5_IJS1A_S1O_EEENS5_IJS1O_SC_EEEEEEENS4_39AutoVectorizingCopyWithAssumedAlignmentILi128EEENS4_14SM90_TMA_STOREES26_S28_S28_EEEvvEEEEvNT_6ParamsE,(.L_x_161 - _ZN7cutlass13device_kernelINS_4gemm6kernel13GemmUniversalIN4cute5tupleIJiiiiEEENS1_10collective13CollectiveMmaINS1_35MainloopSm100TmaUmmaWarpSpecializedILi3ELi2ELi4ENS5_IJNS4_1CILi2EEENSA_ILi1EEESC_EEEEENS5_IJNSA_ILi256EEENSA_ILi128EEESG_EEENS_12float_e4m3_tENS5_IJlSC_lEEESI_SJ_NS4_8TiledMMAINS4_8MMA_AtomIJNS4_10MMA_TraitsINS4_25SM100_MMA_F8F6F4_2x1SM_SSEJSI_SI_fSF_SG_NS4_17integral_constantINS4_4UMMA5MajorELSQ_0EEESR_NSO_INSP_7ScaleInELSS_0EEEST_EEEEEENS4_6LayoutINS5_IJSC_SC_SC_EEENS5_IJNSA_ILi0EEESY_SY_EEEEENS5_IJNS4_10UnderscoreES11_S11_EEEEENS4_18SM100_TMA_2SM_LOADENS4_14ComposedLayoutINS4_7SwizzleILi3ELi4ELi3EEENS4_18smem_ptr_flag_bitsILi8EEENSW_INS5_IJNSA_ILi8EEESG_EEENS5_IJSG_SC_EEEEEEEvNS4_8identityES14_S1E_vS1F_EENS_8epilogue10collective18CollectiveEpilogueINS1H_23Sm100TmaWarpSpecializedILi2ELi2ELi64ELb0ELb0EEEJNS5_IJSG_SG_SG_EEENS5_IJNSW_ISG_SC_EENSW_INSA_ILi64EEESC_EEEEESI_SJ_SI_SJ_NS1H_6fusion15FusionCallbacksIS1L_NS1R_17LinearCombinationISI_fSI_fLNS_15FloatRoundStyleE2EEES1M_S1Q_JEEENS4_5SM1004TMEM4LOAD26SM100_TMEM_LOAD_32dp32b64xENS4_13SM90_TMA_LOADENS15_INS16_ILi2ELi4ELi3EEES19_NSW_INS5_IJS1A_S1O_EEENS5_IJS1O_SC_EEEEEEENS4_39AutoVectorizingCopyWithAssumedAlignmentILi128EEENS4_14SM90_TMA_STOREES26_S28_S28_EEEvvEEEEvNT_6ParamsE)
        .other          _ZN7cutlass13device_kernelINS_4gemm6kernel13GemmUniversalIN4cute5tupleIJiiiiEEENS1_10collective13CollectiveMmaINS1_35MainloopSm100TmaUmmaWarpSpecializedILi3ELi2ELi4ENS5_IJNS4_1CILi2EEENSA_ILi1EEESC_EEEEENS5_IJNSA_ILi256EEENSA_ILi128EEESG_EEENS_12float_e4m3_tENS5_IJlSC_lEEESI_SJ_NS4_8TiledMMAINS4_8MMA_AtomIJNS4_10MMA_TraitsINS4_25SM100_MMA_F8F6F4_2x1SM_SSEJSI_SI_fSF_SG_NS4_17integral_constantINS4_4UMMA5MajorELSQ_0EEESR_NSO_INSP_7ScaleInELSS_0EEEST_EEEEEENS4_6LayoutINS5_IJSC_SC_SC_EEENS5_IJNSA_ILi0EEESY_SY_EEEEENS5_IJNS4_10UnderscoreES11_S11_EEEEENS4_18SM100_TMA_2SM_LOADENS4_14ComposedLayoutINS4_7SwizzleILi3ELi4ELi3EEENS4_18smem_ptr_flag_bitsILi8EEENSW_INS5_IJNSA_ILi8EEESG_EEENS5_IJSG_SC_EEEEEEEvNS4_8identityES14_S1E_vS1F_EENS_8epilogue10collective18CollectiveEpilogueINS1H_23Sm100TmaWarpSpecializedILi2ELi2ELi64ELb0ELb0EEEJNS5_IJSG_SG_SG_EEENS5_IJNSW_ISG_SC_EENSW_INSA_ILi64EEESC_EEEEESI_SJ_SI_SJ_NS1H_6fusion15FusionCallbacksIS1L_NS1R_17LinearCombinationISI_fSI_fLNS_15FloatRoundStyleE2EEES1M_S1Q_JEEENS4_5SM1004TMEM4LOAD26SM100_TMEM_LOAD_32dp32b64xENS4_13SM90_TMA_LOADENS15_INS16_ILi2ELi4ELi3EEES19_NSW_INS5_IJS1A_S1O_EEENS5_IJS1O_SC_EEEEEEENS4_39AutoVectorizingCopyWithAssumedAlignmentILi128EEENS4_14SM90_TMA_STOREES26_S28_S28_EEEvvEEEEvNT_6ParamsE,@"STO_CUDA_ENTRY STV_DEFAULT"
_ZN7cutlass13device_kernelINS_4gemm6kernel13GemmUniversalIN4cute5tupleIJiiiiEEENS1_10collective13CollectiveMmaINS1_35MainloopSm100TmaUmmaWarpSpecializedILi3ELi2ELi4ENS5_IJNS4_1CILi2EEENSA_ILi1EEESC_EEEEENS5_IJNSA_ILi256EEENSA_ILi128EEESG_EEENS_12float_e4m3_tENS5_IJlSC_lEEESI_SJ_NS4_8TiledMMAINS4_8MMA_AtomIJNS4_10MMA_TraitsINS4_25SM100_MMA_F8F6F4_2x1SM_SSEJSI_SI_fSF_SG_NS4_17integral_constantINS4_4UMMA5MajorELSQ_0EEESR_NSO_INSP_7ScaleInELSS_0EEEST_EEEEEENS4_6LayoutINS5_IJSC_SC_SC_EEENS5_IJNSA_ILi0EEESY_SY_EEEEENS5_IJNS4_10UnderscoreES11_S11_EEEEENS4_18SM100_TMA_2SM_LOADENS4_14ComposedLayoutINS4_7SwizzleILi3ELi4ELi3EEENS4_18smem_ptr_flag_bitsILi8EEENSW_INS5_IJNSA_ILi8EEESG_EEENS5_IJSG_SC_EEEEEEEvNS4_8identityES14_S1E_vS1F_EENS_8epilogue10collective18CollectiveEpilogueINS1H_23Sm100TmaWarpSpecializedILi2ELi2ELi64ELb0ELb0EEEJNS5_IJSG_SG_SG_EEENS5_IJNSW_ISG_SC_EENSW_INSA_ILi64EEESC_EEEEESI_SJ_SI_SJ_NS1H_6fusion15FusionCallbacksIS1L_NS1R_17LinearCombinationISI_fSI_fLNS_15FloatRoundStyleE2EEES1M_S1Q_JEEENS4_5SM1004TMEM4LOAD26SM100_TMEM_LOAD_32dp32b64xENS4_13SM90_TMA_LOADENS15_INS16_ILi2ELi4ELi3EEES19_NSW_INS5_IJS1A_S1O_EEENS5_IJS1O_SC_EEEEEEENS4_39AutoVectorizingCopyWithAssumedAlignmentILi128EEENS4_14SM90_TMA_STOREES26_S28_S28_EEEvvEEEEvNT_6ParamsE:
[----:B------:R-:W1:Y:S01]  /*0000*/  LDC R1, c[0x0][0x37c] ;  /* 0x0000df00ff017b82 */ /* 0x000e620000000800 */
[----:B------:R-:W2:Y:S01]  /*0010*/  S2R R189, SR_TID.X ;  /* 0x0000000000bd7919 */ /* 0x000ea20000002100 */
[----:B------:R-:W3:Y:S06]  /*0020*/  LDCU.64 UR6, c[0x0][0x890] ;  /* 0x00011200ff0677ac */ /* 0x000eec0008000a00 */
[----:B------:R-:W4:Y:S01]  /*0030*/  S2UR UR37, SR_CgaCtaId ;  /* 0x00000000002579c3 */ /* 0x000f220000008800 */
[----:B------:R-:W-:Y:S02]  /*0040*/  PRMT R171, RZ, 0x7610, R171 ;  /* 0x00007610ffab7816 */ /* 0x000fe400000000ab */
[----:B------:R-:W-:Y:S01]  /*0050*/  ELECT P1, URZ, PT ;  /* 0x0000000000ff782f */ /* 0x000fe20003820000 */
[----:B------:R-:W1:Y:S01]  /*0060*/  LDCU.64 UR46, c[0x0][0x358] ;  /* 0x00006b00ff2e77ac */ /* 0x000e620008000a00 */
[----:B---3--:R-:W-:-:S04]  /*0070*/  UISETP.NE.U32.AND UP0, UPT, UR6, URZ, UPT ;  /* 0x000000ff0600728c */ /* 0x008fc8000bf05070 */
[----:B------:R-:W-:Y:S02]  /*0080*/  UISETP.NE.AND.EX UP0, UPT, UR7, URZ, UPT, UP0 ;  /* 0x000000ff0700728c */ /* 0x000fe4000bf05300 */
[----:B----4-:R-:W-:Y:S02]  /*0090*/  ULOP3.LUT UR5, UR37, 0x1, URZ, 0xc0, !UPT ;  /* 0x0000000125057892 */ /* 0x010fe4000f8ec0ff */
[----:B------:R-:W-:Y:S01]  /*00a0*/  ULOP3.LUT UR4, UR37, 0x1, URZ, 0x3c, !UPT ;  /* 0x0000000125047892 */ /* 0x000fe2000f8e3cff */
[----:B--2---:R-:W-:-:S05]  /*00b0*/  SHF.R.U32.HI R173, RZ, 0x5, R189 ;  /* 0x00000005ffad7819 */ /* 0x004fca00000116bd */
[----:B------:R-:W2:Y:S02]  /*00c0*/  SHFL.IDX PT, R0, R173, RZ, 0x1f ;  /* 0x00001fffad007589 */ /* 0x000ea400000e0000 */
[----:B--2---:R-:W-:Y:S01]  /*00d0*/  R2UR UR10, R0 ;  /* 0x00000000000a72ca */ /* 0x004fe200000e0000 */
[----:B-1----:R-:W-:-:S14]  /*00e0*/  BRA.U UP0, `(.L_x_0) ;  /* 0x00000001002c7547 */ /* 0x002fdc000b800000 */
[----:B------:R-:W1:Y:S02]  /*00f0*/  LDCU.64 UR8, c[0x0][0x888] ;  /* 0x00011100ff0877ac */ /* 0x000e640008000a00 */
[----:B-1----:R-:W-:-:S04]  /*0100*/  UISETP.NE.U32.AND UP0, UPT, UR8, URZ, UPT ;  /* 0x000000ff0800728c */ /* 0x002fc8000bf05070 */
[----:B------:R-:W-:-:S09]  /*0110*/  UISETP.NE.AND.EX UP0, UPT, UR9, URZ, UPT, UP0 ;  /* 0x000000ff0900728c */ /* 0x000fd2000bf05300 */
[----:B------:R-:W-:Y:S05]  /*0120*/  BRA.U !UP0, `(.L_x_1) ;  /* 0x0000000108107547 */ /* 0x000fea000b800000 */
[----:B------:R-:W1:Y:S02]  /*0130*/  LDC.64 R2, c[0x0][0x888] ;  /* 0x00022200ff027b82 */ /* 0x000e640000000a00 */
[----:B-1----:R1:W5:Y:S01]  /*0140*/  LDG.E R81, desc[UR46][R2.64] ;  /* 0x0000002e02517981 */ /* 0x002362000c1e1900 */
[----:B------:R-:W-:Y:S01]  /*0150*/  HFMA2 R171, -RZ, RZ, 0, 5.9604644775390625e-08 ;  /* 0x00000001ffab7431 */ /* 0x000fe200000001ff */
[----:B------:R-:W-:Y:S05]  /*0160*/  BRA `(.L_x_0) ;  /* 0x00000000000c7947 */ /* 0x000fea0003800000 */
.L_x_1:
[----:B------:R-:W1:Y:S01]  /*0170*/  LDCU UR8, c[0x0][0x880] ;  /* 0x00011000ff0877ac */ /* 0x000e620008000800 */
[----:B------:R-:W-:Y:S01]  /*0180*/  HFMA2 R171, -RZ, RZ, 0, 5.9604644775390625e-08 ;  /* 0x00000001ffab7431 */ /* 0x000fe200000001ff */
[----:B-1----:R-:W-:-:S07]  /*0190*/  MOV R81, UR8 ;  /* 0x0000000800517c02 */ /* 0x002fce0008000f00 */
.L_x_0:
[----:B------:R-:W2:Y:S02]  /*01a0*/  LDCU.64 UR8, c[0x0][0x8b0] ;  /* 0x00011600ff0877ac */ /* 0x000ea40008000a00 */
[----:B--2---:R-:W-:-:S04]  /*01b0*/  UISETP.NE.U32.AND UP0, UPT, UR8, URZ, UPT ;  /* 0x000000ff0800728c */ /* 0x004fc8000bf05070 */
[----:B------:R-:W-:-:S09]  /*01c0*/  UISETP.NE.AND.EX UP0, UPT, UR9, URZ, UPT, UP0 ;  /* 0x000000ff0900728c */ /* 0x000fd2000bf05300 */
[----:B------:R-:W-:Y:S05]  /*01d0*/  BRA.U UP0, `(.L_x_2) ;  /* 0x0000000100247547 */ /* 0x000fea000b800000 */
[----:B------:R-:W2:Y:S02]  /*01e0*/  LDCU.64 UR8, c[0x0][0x8a8] ;  /* 0x00011500ff0877ac */ /* 0x000ea40008000a00 */
[----:B--2---:R-:W-:-:S04]  /*01f0*/  UISETP.NE.U32.AND UP0, UPT, UR8, URZ, UPT ;  /* 0x000000ff0800728c */ /* 0x004fc8000bf05070 */
[----:B------:R-:W-:-:S09]  /*0200*/  UISETP.NE.AND.EX UP0, UPT, UR9, URZ, UPT, UP0 ;  /* 0x000000ff0900728c */ /* 0x000fd2000bf05300 */
[----:B------:R-:W-:Y:S05]  /*0210*/  BRA.U !UP0, `(.L_x_3) ;  /* 0x00000001080c7547 */ /* 0x000fea000b800000 */
[----:B------:R-:W2:Y:S02]  /*0220*/  LDC.64 R78, c[0x0][0x8a8] ;  /* 0x00022a00ff4e7b82 */ /* 0x000ea40000000a00 */
[----:B--2---:R2:W5:Y:S01]  /*0230*/  LDG.E R78, desc[UR46][R78.64] ;  /* 0x0000002e4e4e7981 */ /* 0x004562000c1e1900 */
[----:B------:R-:W-:Y:S05]  /*0240*/  BRA `(.L_x_2) ;  /* 0x0000000000087947 */ /* 0x000fea0003800000 */
.L_x_3:
[----:B------:R-:W2:Y:S02]  /*0250*/  LDCU UR8, c[0x0][0x8a0] ;  /* 0x00011400ff0877ac */ /* 0x000ea40008000800 */
[----:B--2---:R-:W-:Y:S02]  /*0260*/  MOV R78, UR8 ;  /* 0x00000008004e7c02 */ /* 0x004fe40008000f00 */
.L_x_2:
[----:B------:R-:W-:Y:S01]  /*0270*/  IMAD.U32 R0, RZ, RZ, UR10 ;  /* 0x0000000aff007e24 */ /* 0x000fe2000f8e00ff */
[----:B------:R-:W-:Y:S04]  /*0280*/  BSSY.RECONVERGENT B0, `(.L_x_4) ;  /* 0x000000c000007945 */ /* 0x000fe80003800200 */
[C---:B------:R-:W-:Y:S02]  /*0290*/  ISETP.NE.OR P2, PT, R0.reuse, 0x1, !P1 ;  /* 0x000000010000780c */ /* 0x040fe40004f45670 */
[----:B------:R-:W-:-:S11]  /*02a0*/  ISETP.NE.OR P0, PT, R0, 0x3, !P1 ;  /* 0x000000030000780c */ /* 0x000fd60004f05670 */
[----:B------:R-:W-:Y:S05]  /*02b0*/  @P2 BRA `(.L_x_5) ;  /* 0x0000000000202947 */ /* 0x000fea0003800000 */
[----:B------:R-:W3:Y:S02]  /*02c0*/  LDCU.64 UR8, c[0x0][0x348] ;  /* 0x00006900ff0877ac */ /* 0x000ee40008000a00 */
[----:B---3--:R-:W-:Y:S02]  /*02d0*/  UIADD3 UR12, UP1, UPT, UR8, 0x80, URZ ;  /* 0x00000080080c7890 */ /* 0x008fe4000ff3e0ff */
[----:B------:R-:W-:Y:S02]  /*02e0*/  UIADD3 UR8, UP0, UPT, UR8, 0x180, URZ ;  /* 0x0000018008087890 */ /* 0x000fe4000ff1e0ff */
[----:B------:R-:W-:Y:S02]  /*02f0*/  UIADD3.X UR13, UPT, UPT, URZ, UR9, URZ, UP1, !UPT ;  /* 0x00000009ff0d7290 */ /* 0x000fe40008ffe4ff */
[----:B------:R-:W-:-:S07]  /*0300*/  UIADD3.X UR9, UPT, UPT, URZ, UR9, URZ, UP0, !UPT ;  /* 0x00000009ff097290 */ /* 0x000fce00087fe4ff */
[----:B------:R3:W-:Y:S02]  /*0310*/  UTMACCTL.PF [UR12] ;  /* 0x000000000c0079b9 */ /* 0x0007e40008040000 */
[----:B------:R3:W-:Y:S02]  /*0320*/  UTMACCTL.PF [UR8] ;  /* 0x00000000080079b9 */ /* 0x0007e40008040000 */
[----:B---3--:R-:W-:Y:S01]  /*0330*/  NOP ;  /* 0x0000000000007918 */ /* 0x008fe20000000000 */
.L_x_5:
[----:B------:R-:W-:Y:S05]  /*0340*/  BSYNC.RECONVERGENT B0 ;  /* 0x0000000000007941 */ /* 0x000fea0003800200 */
.L_x_4:
[----:B------:R-:W-:Y:S04]  /*0350*/  BSSY.RECONVERGENT B0, `(.L_x_6) ;  /* 0x000000a000007945 */ /* 0x000fe80003800200 */
        /* <DEDUP_REMOVED lines=9> */
.L_x_7:
[----:B------:R-:W-:Y:S05]  /*03f0*/  BSYNC.RECONVERGENT B0 ;  /* 0x0000000000007941 */ /* 0x000fea0003800200 */
.L_x_6:
[----:B------:R-:W3:Y:S01]  /*0400*/  LDCU.64 UR8, c[0x0][0x888] ;  /* 0x00011100ff0877ac */ /* 0x000ee20008000a00 */
[----:B------:R-:W-:Y:S02]  /*0410*/  UISETP.EQ.U32.AND UP1, UPT, UR6, URZ, UPT ;  /* 0x000000ff0600728c */ /* 0x000fe4000bf22070 */
[----:B------:R-:W-:Y:S02]  /*0420*/  UPLOP3.LUT UP5, UPT, UPT, UPT, UPT, 0x80, 0x8 ;  /* 0x000000000008789c */ /* 0x000fe40003faf070 */
[----:B---3--:R-:W-:-:S04]  /*0430*/  UISETP.NE.U32.AND UP0, UPT, UR8, URZ, UPT ;  /* 0x000000ff0800728c */ /* 0x008fc8000bf05070 */
[----:B------:R-:W-:-:S04]  /*0440*/  UISETP.NE.AND.EX UP0, UPT, UR9, URZ, UPT, UP0 ;  /* 0x000000ff0900728c */ /* 0x000fc8000bf05300 */
[----:B------:R-:W-:-:S04]  /*0450*/  UISETP.EQ.OR.EX UP2, UPT, UR7, URZ, !UP0, UP1 ;  /* 0x000000ff0700728c */ /* 0x000fc8000c742710 */
[----:B------:R-:W-:-:S05]  /*0460*/  UP2UR UR50, UPR, URZ, 0x4 ;  /* 0x00000004ff327883 */ /* 0x000fca0008000000 */
[----:B------:R-:W-:Y:S07]  /*0470*/  BRA.U !UP2, `(.L_x_8) ;  /* 0x000000010a207547 */ /* 0x000fee000b800000 */
[----:B------:R-:W-:Y:S01]  /*0480*/  UISETP.NE.U32.AND UP2, UPT, UR6, URZ, UPT ;  /* 0x000000ff0600728c */ /* 0x000fe2000bf45070 */
[----:B-----5:R-:W-:Y:S01]  /*0490*/  FSETP.NEU.AND P0, PT, R81, RZ, PT ;  /* 0x000000ff5100720b */ /* 0x020fe20003f0d000 */
[----:B------:R-:W-:Y:S02]  /*04a0*/  USEL UR6, URZ, 0xffffffff, UP0 ;  /* 0xffffffffff067887 */ /* 0x000fe40008000000 */
[----:B------:R-:W-:-:S10]  /*04b0*/  UISETP.NE.AND.EX UP2, UPT, UR7, URZ, UPT, UP2 ;  /* 0x000000ff0700728c */ /* 0x000fd4000bf45320 */
[----:B------:R-:W-:Y:S01]  /*04c0*/  VOTEU.ANY UP1, P0 ;  /* 0x0000000000ff7886 */ /* 0x000fe20000020100 */
[----:B------:R-:W-:-:S04]  /*04d0*/  @!UP2 USEL UR6, URZ, 0xffffffff, UP1 ;  /* 0xffffffffff06a887 */ /* 0x000fc80008800000 */
[----:B------:R-:W-:-:S04]  /*04e0*/  ULOP3.LUT UR6, UR6, 0x1, URZ, 0xc0, !UPT ;  /* 0x0000000106067892 */ /* 0x000fc8000f8ec0ff */
[----:B------:R-:W-:-:S11]  /*04f0*/  UISETP.NE.U32.AND UP5, UPT, UR6, 0x1, UPT ;  /* 0x000000010600788c */ /* 0x000fd6000bfa5070 */
.L_x_8:
[----:B------:R-:W3:Y:S01]  /*0500*/  SHFL.IDX PT, R0, R173, RZ, 0x1f ;  /* 0x00001fffad007589 */ /* 0x000ee200000e0000 */
[----:B------:R-:W-:-:S04]  /*0510*/  UISETP.NE.AND UP1, UPT, UR10, 0x2, UPT ;  /* 0x000000020a00788c */ /* 0x000fc8000bf25270 */
[----:B------:R-:W-:Y:S02]  /*0520*/  UISETP.EQ.AND UP2, UPT, UR5, URZ, !UP1 ;  /* 0x000000ff0500728c */ /* 0x000fe4000cf42270 */
[----:B------:R-:W-:-:S04]  /*0530*/  USEL UR7, URZ, 0x1, UP1 ;  /* 0x00000001ff077887 */ /* 0x000fc80008800000 */
[----:B------:R-:W-:Y:S02]  /*0540*/  PLOP3.LUT P5, PT, P1, PT, UP2, 0x80, 0x8 ;  /* 0x000000000008781c */ /* 0x000fe40000faf028 */
[----:B---3--:R-:W-:-:S13]  /*0550*/  ISETP.NE.AND P0, PT, R0, RZ, PT ;  /* 0x000000ff0000720c */ /* 0x008fda0003f05270 */
[----:B------:R-:W-:Y:S05]  /*0560*/  @P0 BRA `(.L_x_9) ;  /* 0x00000000003c0947 */ /* 0x000fea0003800000 */
[----:B------:R-:W-:Y:S01]  /*0570*/  UMOV UR8, 0x400 ;  /* 0x0000040000087882 */ /* 0x000fe20000000000 */
[----:B------:R-:W-:Y:S01]  /*0580*/  UMOV UR6, 0x1 ;  /* 0x0000000100067882 */ /* 0x000fe20000000000 */
[----:B------:R-:W-:Y:S02]  /*0590*/  ULEA UR8, UR37, UR8, 0x18 ;  /* 0x0000000825087291 */ /* 0x000fe4000f8ec0ff */
[----:B------:R-:W-:-:S04]  /*05a0*/  UIADD3 UR12, UPT, UPT, -UR6, 0x100000, URZ ;  /* 0x00100000060c7890 */ /* 0x000fc8000fffe1ff */
[----:B------:R-:W-:Y:S02]  /*05b0*/  USHF.L.U32 UR13, UR12, 0xb, URZ ;  /* 0x0000000b0c0d7899 */ /* 0x000fe400080006ff */
[----:B------:R-:W-:Y:S01]  /*05c0*/  USHF.L.U32 UR12, UR12, 0x1, URZ ;  /* 0x000000010c0c7899 */ /* 0x000fe200080006ff */
[----:B------:R-:W-:Y:S01]  /*05d0*/  ELECT P0, URZ, PT ;  /* 0x0000000000ff782f */ /* 0x000fe20003800000 */
[----:B------:R-:W3:Y:S10]  /*05e0*/  FENCE.VIEW.ASYNC.S ;  /* 0x00000000000073c6 */ /* 0x000ef40000000000 */
[----:B---3--:R3:W4:Y:S01]  /*05f0*/  SYNCS.EXCH.64 URZ, [UR8], UR12 ;  /* 0x0000000c08ff75b2 */ /* 0x0087220008000100 */
[----:B------:R3:W1:Y:S01]  /*0600*/  SYNCS.EXCH.64 URZ, [UR8+0x18], UR12 ;  /* 0x0000180c08ff75b2 */ /* 0x0006620008000100 */
[----:B------:R3:W1:Y:S01]  /*0610*/  SYNCS.EXCH.64 URZ, [UR8+0x8], UR12 ;  /* 0x0000080c08ff75b2 */ /* 0x0006620008000100 */
[----:B------:R3:W1:Y:S01]  /*0620*/  SYNCS.EXCH.64 URZ, [UR8+0x20], UR12 ;  /* 0x0000200c08ff75b2 */ /* 0x0006620008000100 */
[----:B------:R3:W1:Y:S01]  /*0630*/  SYNCS.EXCH.64 URZ, [UR8+0x10], UR12 ;  /* 0x0000100c08ff75b2 */ /* 0x0006620008000100 */
[----:B------:R3:W1:Y:S01]  /*0640*/  SYNCS.EXCH.64 URZ, [UR8+0x28], UR12 ;  /* 0x0000280c08ff75b2 */ /* 0x0006620008000100 */
[----:B------:R-:W-:Y:S01]  /*0650*/  NOP ;  /* 0x0000000000007918 */ /* 0x000fe20000000000 */
.L_x_9:
[----:B------:R-:W2:Y:S01]  /*0660*/  SHFL.IDX PT, R0, R173, RZ, 0x1f ;  /* 0x00001fffad007589 */ /* 0x000ea200000e0000 */
[----:B------:R-:W-:Y:S01]  /*0670*/  NOP ;  /* 0x0000000000007918 */ /* 0x000fe20000000000 */
[----:B--2---:R-:W-:-:S13]  /*0680*/  ISETP.NE.AND P0, PT, R0, 0x1, PT ;  /* 0x000000010000780c */ /* 0x004fda0003f05270 */
[----:B------:R-:W-:Y:S05]  /*0690*/  @P0 BRA `(.L_x_10) ;  /* 0x0000000000440947 */ /* 0x000fea0003800000 */
[----:B------:R-:W-:Y:S01]  /*06a0*/  UMOV UR9, 0x400 ;  /* 0x0000040000097882 */ /* 0x000fe20000000000 */
[----:B---3--:R-:W-:Y:S01]  /*06b0*/  UMOV UR8, 0x20 ;  /* 0x0000002000087882 */ /* 0x008fe20000000000 */
[----:B------:R-:W-:Y:S01]  /*06c0*/  UMOV UR6, 0x80 ;  /* 0x0000008000067882 */ /* 0x000fe20000000000 */
[----:B------:R-:W-:Y:S02]  /*06d0*/  ULEA UR9, UR37, UR9, 0x18 ;  /* 0x0000000925097291 */ /* 0x000fe4000f8ec0ff */
[----:B------:R-:W-:-:S04]  /*06e0*/  UIADD3 UR12, UPT, UPT, -UR8, 0x100000, URZ ;  /* 0x00100000080c7890 */ /* 0x000fc8000fffe1ff */
[----:B------:R-:W-:Y:S02]  /*06f0*/  USHF.L.U32 UR13, UR12, 0xb, URZ ;  /* 0x0000000b0c0d7899 */ /* 0x000fe400080006ff */
[----:B------:R-:W-:Y:S02]  /*0700*/  USHF.L.U32 UR12, UR12, 0x1, URZ ;  /* 0x000000010c0c7899 */ /* 0x000fe400080006ff */
[----:B------:R-:W-:-:S04]  /*0710*/  UIADD3 UR14, UPT, UPT, -UR6, 0x100000, URZ ;  /* 0x00100000060e7890 */ /* 0x000fc8000fffe1ff */
[----:B------:R-:W-:Y:S02]  /*0720*/  USHF.L.U32 UR15, UR14, 0xb, URZ ;  /* 0x0000000b0e0f7899 */ /* 0x000fe400080006ff */
[----:B------:R-:W-:Y:S01]  /*0730*/  USHF.L.U32 UR14, UR14, 0x1, URZ ;  /* 0x000000010e0e7899 */ /* 0x000fe200080006ff */
[----:B------:R-:W-:Y:S01]  /*0740*/  ELECT P0, URZ, PT ;  /* 0x0000000000ff782f */ /* 0x000fe20003800000 */
[----:B------:R-:W2:Y:S02]  /*0750*/  FENCE.VIEW.ASYNC.S ;  /* 0x00000000000073c6 */ /* 0x000ea40000000000 */
[----:B--2---:R2:W3:Y:S08]  /*0760*/  SYNCS.EXCH.64 URZ, [UR9+0x30], UR12 ;  /* 0x0000300c09ff75b2 */ /* 0x0044f00008000100 */
[----:B------:R2:W1:Y:S01]  /*0770*/  SYNCS.EXCH.64 URZ, [UR9+0x40], UR14 ;  /* 0x0000400e09ff75b2 */ /* 0x0004620008000100 */
[----:B------:R2:W1:Y:S01]  /*0780*/  SYNCS.EXCH.64 URZ, [UR9+0x38], UR12 ;  /* 0x0000380c09ff75b2 */ /* 0x0004620008000100 */
[----:B------:R2:W1:Y:S01]  /*0790*/  SYNCS.EXCH.64 URZ, [UR9+0x48], UR14 ;  /* 0x0000480e09ff75b2 */ /* 0x0004620008000100 */
[----:B------:R-:W-:Y:S01]  /*07a0*/  NOP ;  /* 0x0000000000007918 */ /* 0x000fe20000000000 */
.L_x_10:
[----:B------:R-:W4:Y:S01]  /*07b0*/  SHFL.IDX PT, R0, R173, RZ, 0x1f ;  /* 0x00001fffad007589 */ /* 0x000f2200000e0000 */
[----:B------:R-:W-:Y:S01]  /*07c0*/  NOP ;  /* 0x0000000000007918 */ /* 0x000fe20000000000 */
[----:B----4-:R-:W-:-:S13]  /*07d0*/  ISETP.NE.AND P0, PT, R0, 0x3, PT ;  /* 0x000000030000780c */ /* 0x010fda0003f05270 */
[----:B------:R-:W-:Y:S05]  /*07e0*/  @P0 BRA `(.L_x_11) ;  /* 0x00000000002c0947 */ /* 0x000fea0003800000 */
[----:B---3--:R-:W-:Y:S01]  /*07f0*/  UMOV UR8, 0x400 ;  /* 0x0000040000087882 */ /* 0x008fe20000000000 */
[----:B------:R-:W-:Y:S01]  /*0800*/  UMOV UR6, 0x20 ;  /* 0x0000002000067882 */ /* 0x000fe20000000000 */
[----:B------:R-:W-:Y:S02]  /*0810*/  ULEA UR8, UR37, UR8, 0x18 ;  /* 0x0000000825087291 */ /* 0x000fe4000f8ec0ff */
[----:B--2---:R-:W-:-:S04]  /*0820*/  UIADD3 UR12, UPT, UPT, -UR6, 0x100000, URZ ;  /* 0x00100000060c7890 */ /* 0x004fc8000fffe1ff */
[----:B------:R-:W-:Y:S02]  /*0830*/  USHF.L.U32 UR13, UR12, 0xb, URZ ;  /* 0x0000000b0c0d7899 */ /* 0x000fe400080006ff */
[----:B------:R-:W-:Y:S01]  /*0840*/  USHF.L.U32 UR12, UR12, 0x1, URZ ;  /* 0x000000010c0c7899 */ /* 0x000fe200080006ff */
[----:B------:R-:W-:Y:S01]  /*0850*/  ELECT P0, URZ, PT ;  /* 0x0000000000ff782f */ /* 0x000fe20003800000 */
[----:B------:R-:W2:Y:S10]  /*0860*/  FENCE.VIEW.ASYNC.S ;  /* 0x00000000000073c6 */ /* 0x000eb40000000000 */
[----:B--2---:R4:W2:Y:S01]  /*0870*/  SYNCS.EXCH.64 URZ, [UR8+0x50], UR12 ;  /* 0x0000500c08ff75b2 */ /* 0x0048a20008000100 */
[----:B------:R4:W3:Y:S02]  /*0880*/  SYNCS.EXCH.64 URZ, [UR8+0x58], UR12 ;  /* 0x0000580c08ff75b2 */ /* 0x0008e40008000100 */
[----:B----4-:R-:W-:Y:S01]  /*0890*/  NOP ;  /* 0x0000000000007918 */ /* 0x010fe20000000000 */
.L_x_11:
[----:B------:R-:W4:Y:S01]  /*08a0*/  SHFL.IDX PT, R0, R173, RZ, 0x1f ;  /* 0x00001fffad007589 */ /* 0x000f2200000e0000 */
[----:B------:R-:W-:Y:S01]  /*08b0*/  NOP ;  /* 0x0000000000007918 */ /* 0x000fe20000000000 */
[----:B----4-:R-:W-:-:S13]  /*08c0*/  ISETP.NE.AND P0, PT, R0, 0x4, PT ;  /* 0x000000040000780c */ /* 0x010fda0003f05270 */
[----:B------:R-:W-:Y:S05]  /*08d0*/  @P0 BRA `(.L_x_12) ;  /* 0x0000000000480947 */ /* 0x000fea0003800000 */
[----:B--2---:R-:W-:Y:S01]  /*08e0*/  UMOV UR9, 0x1e0 ;  /* 0x000001e000097882 */ /* 0x004fe20000000000 */
[----:B---3--:R-:W-:Y:S01]  /*08f0*/  UMOV UR8, 0x400 ;  /* 0x0000040000087882 */ /* 0x008fe20000000000 */
[----:B------:R-:W-:Y:S01]  /*0900*/  USEL UR9, UR9, 0x1a0, UP5 ;  /* 0x000001a009097887 */ /* 0x000fe2000a800000 */
        /* <DEDUP_REMOVED lines=10> */
[----:B--2---:R4:W2:Y:S08]  /*09b0*/  SYNCS.EXCH.64 URZ, [UR8+0x60], UR12 ;  /* 0x0000600c08ff75b2 */ /* 0x0048b00008000100 */
[----:B------:R4:W3:Y:S01]  /*09c0*/  SYNCS.EXCH.64 URZ, [UR8+0x70], UR14 ;  /* 0x0000700e08ff75b2 */ /* 0x0008e20008000100 */
[----:B------:R4:W1:Y:S01]  /*09d0*/  SYNCS.EXCH.64 URZ, [UR8+0x68], UR12 ;  /* 0x0000680c08ff75b2 */ /* 0x0008620008000100 */
[----:B------:R4:W1:Y:S02]  /*09e0*/  SYNCS.EXCH.64 URZ, [UR8+0x78], UR14 ;  /* 0x0000780e08ff75b2 */ /* 0x0008640008000100 */
[----:B----4-:R-:W-:Y:S01]  /*09f0*/  NOP ;  /* 0x0000000000007918 */ /* 0x010fe20000000000 */
.L_x_12:
[----:B------:R-:W4:Y:S01]  /*0a00*/  SHFL.IDX PT, R0, R173, RZ, 0x1f ;  /* 0x00001fffad007589 */ /* 0x000f2200000e0000 */
[----:B------:R-:W-:Y:S01]  /*0a10*/  NOP ;  /* 0x0000000000007918 */ /* 0x000fe20000000000 */
[----:B----4-:R-:W-:-:S13]  /*0a20*/  ISETP.NE.AND P0, PT, R0, 0x5, PT ;  /* 0x000000050000780c */ /* 0x010fda0003f05270 */
[----:B------:R-:W-:Y:S05]  /*0a30*/  @P0 BRA `(.L_x_13) ;  /* 0x0000000000540947 */ /* 0x000fea0003800000 */
[----:B--2---:R-:W-:Y:S01]  /*0a40*/  UMOV UR9, 0x400 ;  /* 0x0000040000097882 */ /* 0x004fe20000000000 */
        /* <DEDUP_REMOVED lines=14> */
[----:B------:R4:W1:Y:S01]  /*0b30*/  SYNCS.EXCH.64 URZ, [UR9+0xa8], UR14 ;  /* 0x0000a80e09ff75b2 */ /* 0x0008620008000100 */
[----:B------:R4:W1:Y:S01]  /*0b40*/  SYNCS.EXCH.64 URZ, [UR9+0x90], UR12 ;  /* 0x0000900c09ff75b2 */ /* 0x0008620008000100 */
[----:B------:R4:W1:Y:S01]  /*0b50*/  SYNCS.EXCH.64 URZ, [UR9+0xb0], UR14 ;  /* 0x0000b00e09ff75b2 */ /* 0x0008620008000100 */
[----:B------:R4:W1:Y:S01]  /*0b60*/  SYNCS.EXCH.64 URZ, [UR9+0x98], UR12 ;  /* 0x0000980c09ff75b2 */ /* 0x0008620008000100 */
[----:B------:R4:W1:Y:S02]  /*0b70*/  SYNCS.EXCH.64 URZ, [UR9+0xb8], UR14 ;  /* 0x0000b80e09ff75b2 */ /* 0x0008640008000100 */
[----:B----4-:R-:W-:Y:S01]  /*0b80*/  NOP ;  /* 0x0000000000007918 */ /* 0x010fe20000000000 */
.L_x_13:
[----:B------:R-:W4:Y:S01]  /*0b90*/  SHFL.IDX PT, R0, R173, RZ, 0x1f ;  /* 0x00001fffad007589 */ /* 0x000f2200000e0000 */
[----:B------:R-:W-:Y:S01]  /*0ba0*/  ISETP.NE.OR P1, PT, RZ, UR10, !P1 ;  /* 0x0000000aff007c0c */ /* 0x000fe2000cf25670 */
        /* <DEDUP_REMOVED lines=12> */
[----:B------:R4:W3:Y:S01]  /*0c70*/  SYNCS.EXCH.64 URZ, [UR8+0xd0], UR12 ;  /* 0x0000d00c08ff75b2 */ /* 0x0008e20008000100 */
[----:B------:R4:W1:Y:S01]  /*0c80*/  SYNCS.EXCH.64 URZ, [UR8+0xc8], UR12 ;  /* 0x0000c80c08ff75b2 */ /* 0x0008620008000100 */
[----:B------:R4:W1:Y:S02]  /*0c90*/  SYNCS.EXCH.64 URZ, [UR8+0xd8], UR12 ;  /* 0x0000d80c08ff75b2 */ /* 0x0008640008000100 */
[----:B----4-:R-:W-:Y:S01]  /*0ca0*/  NOP ;  /* 0x0000000000007918 */ /* 0x010fe20000000000 */
.L_x_14:
[----:B------:R-:W-:Y:S01]  /*0cb0*/  VOTEU.ALL UP1, P1 ;  /* 0x0000000000ff7886 */ /* 0x000fe20000820000 */
[----:B---3--:R-:W3:Y:S01]  /*0cc0*/  LDCU UR8, c[0x0][0x36c] ;  /* 0x00006d80ff0877ac */ /* 0x008ee20008000800 */
[----:B------:R-:W-:Y:S01]  /*0cd0*/  NOP ;  /* 0x0000000000007918 */ /* 0x000fe20000000000 */
[----:B------:R-:W-:Y:S01]  /*0ce0*/  LOP3.LUT R10, R189, 0x1f, RZ, 0xc0, !PT ;  /* 0x0000001fbd0a7812 */ /* 0x000fe200078ec0ff */
[----:B--2---:R-:W-:Y:S01]  /*0cf0*/  UMOV UR12, 0x20 ;  /* 0x00000020000c7882 */ /* 0x004fe20000000000 */
[----:B------:R-:W-:Y:S01]  /*0d00*/  @!UP1 UMOV UR6, 0x400 ;  /* 0x0000040000069882 */ /* 0x000fe20000000000 */
[----:B------:R-:W-:-:S04]  /*0d10*/  @!UP1 UIADD3 UR12, UPT, UPT, -UR12, 0x100000, URZ ;  /* 0x001000000c0c9890 */ /* 0x000fc8000fffe1ff */
[----:B------:R-:W-:Y:S02]  /*0d20*/  @!UP1 USHF.L.U32 UR13, UR12, 0xb, URZ ;  /* 0x0000000b0c0d9899 */ /* 0x000fe400080006ff */
[----:B------:R-:W-:Y:S02]  /*0d30*/  @!UP1 USHF.L.U32 UR12, UR12, 0x1, URZ ;  /* 0x000000010c0c9899 */ /* 0x000fe400080006ff */
[----:B------:R-:W-:Y:S01]  /*0d40*/  @!UP1 ULEA UR6, UR37, UR6, 0x18 ;  /* 0x0000000625069291 */ /* 0x000fe2000f8ec0ff */
[----:B------:R-:W-:Y:S01]  /*0d50*/  VOTEU.ALL UP1, P1 ;  /* 0x0000000000ff7886 */ /* 0x000fe20000820000 */
[----:B------:R-:W-:Y:S01]  /*0d60*/  UISETP.NE.AND UP4, UPT, UR10, URZ, UPT ;  /* 0x000000ff0a00728c */ /* 0x000fe2000bf85270 */
[----:B------:R-:W2:Y:S09]  /*0d70*/  FENCE.VIEW.ASYNC.S ;  /* 0x00000000000073c6 */ /* 0x000eb20000000000 */
[----:B--2---:R2:W4:Y:S01]  /*0d80*/  @!UP1 SYNCS.EXCH.64 URZ, [UR6+0xe0], UR12 ;  /* 0x0000e00c06ff95b2 */ /* 0x0045220008000100 */
[----:B---3--:R-:W-:-:S09]  /*0d90*/  UISETP.EQ.U32.AND UP1, UPT, UR8, 0x1, UPT ;  /* 0x000000010800788c */ /* 0x008fd2000bf22070 */
[----:B------:R-:W-:Y:S05]  /*0da0*/  BRA.U !UP1, `(.L_x_15) ;  /* 0x0000000109087547 */ /* 0x000fea000b800000 */
[----:B-1--4-:R-:W-:Y:S01]  /*0db0*/  UCGABAR_ARV ;  /* 0x00000000000079c7 */ /* 0x012fe20008000000 */
[----:B------:R-:W-:Y:S05]  /*0dc0*/  BRA `(.L_x_16) ;  /* 0x0000000000047947 */ /* 0x000fea0003800000 */
.L_x_15:
[----:B-1--4-:R-:W-:Y:S01]  /*0dd0*/  NOP ;  /* 0x0000000000007918 */ /* 0x012fe20000000000 */
.L_x_16:
[----:B------:R-:W1:Y:S01]  /*0de0*/  S2R R20, SR_CTAID.Y ;  /* 0x0000000000147919 */ /* 0x000e620000002600 */
[----:B------:R-:W-:-:S05]  /*0df0*/  CS2R.32 R170, SR_CgaSize ;  /* 0x0000000000aa7805 */ /* 0x000fca0000008a00 */
[----:B------:R-:W-:-:S05]  /*0e00*/  IMAD R170, R170, -0xa0, RZ ;  /* 0xffffff60aaaa7824 */ /* 0x000fca00078e02ff */
[----:B--2---:R-:W-:-:S14]  /*0e10*/  R2UR UR6, R170 ;  /* 0x00000000aa0672ca */ /* 0x004fdc00000e0000 */
[----:B------:R-:W2:Y:S01]  /*0e20*/  LDCU UR6, c[0x0][UR6+0x2b4] ;  /* 0x00005680060677ac */ /* 0x000ea20008000800 */
[----:B------:R-:W-:-:S05]  /*0e30*/  CS2R.32 R0, SR_CgaSize ;  /* 0x0000000000007805 */ /* 0x000fca0000008a00 */
[----:B------:R-:W-:-:S06]  /*0e40*/  IMAD R0, R0, -0xa0, RZ ;  /* 0xffffff6000007824 */ /* 0x000fcc00078e02ff */
[----:B------:R-:W3:Y:S01]  /*0e50*/  LDC R0, c[0x0][R0+0x2a4] ;  /* 0x0000a90000007b82 */ /* 0x000ee20000000800 */
[----:B------:R-:W-:Y:S01]  /*0e60*/  PRMT R8, RZ, 0x7610, R8 ;  /* 0x00007610ff087816 */ /* 0x000fe20000000008 */
[----:B------:R-:W4:Y:S01]  /*0e70*/  S2R R11, SR_CTAID.X ;  /* 0x00000000000b7919 */ /* 0x000f220000002500 */
[----:B------:R-:W-:-:S05]  /*0e80*/  CS2R.32 R170, SR_CgaSize ;  /* 0x0000000000aa7805 */ /* 0x000fca0000008a00 */
[----:B------:R-:W-:-:S05]  /*0e90*/  IMAD R170, R170, -0xa0, RZ ;  /* 0xffffff60aaaa7824 */ /* 0x000fca00078e02ff */
[----:B------:R-:W-:-:S14]  /*0ea0*/  R2UR UR8, R170 ;  /* 0x00000000aa0872ca */ /* 0x000fdc00000e0000 */
[----:B------:R-:W3:Y:S01]  /*0eb0*/  LDCU UR8, c[0x0][UR8+0x2b0] ;  /* 0x00005600080877ac */ /* 0x000ee20008000800 */
[----:B------:R-:W-:Y:S01]  /*0ec0*/  UISETP.NE.AND UP2, UPT, UR10, 0x2, UPT ;  /* 0x000000020a00788c */ /* 0x000fe2000bf45270 */
[----:B------:R-:W2:Y:S01]  /*0ed0*/  LDC R9, c[0x0][0xb24] ;  /* 0x0002c900ff097b82 */ /* 0x000ea20000000800 */
[----:B------:R-:W-:-:S05]  /*0ee0*/  CS2R.32 R2, SR_CgaSize ;  /* 0x0000000000027805 */ /* 0x000fca0000008a00 */
[----:B------:R-:W-:-:S06]  /*0ef0*/  IMAD R2, R2, -0xa0, RZ ;  /* 0xffffff6002027824 */ /* 0x000fcc00078e02ff */
[----:B------:R-:W3:Y:S08]  /*0f00*/  LDC R2, c[0x0][R2+0x2a0] ;  /* 0x0000a80002027b82 */ /* 0x000ef00000000800 */
[----:B------:R-:W3:Y:S01]  /*0f10*/  LDC R72, c[0x0][0xb24] ;  /* 0x0002c900ff487b82 */ /* 0x000ee20000000800 */
[----:B-1----:R-:W-:-:S07]  /*0f20*/  I2FP.F32.U32 R3, R20 ;  /* 0x0000001400037245 */ /* 0x002fce0000201000 */
[----:B------:R-:W1:Y:S01]  /*0f30*/  S2UR UR36, SR_CTAID.Z ;  /* 0x00000000002479c3 */ /* 0x000e620000002700 */
[----:B--2---:R-:W-:Y:S01]  /*0f40*/  ISETP.GE.AND P0, PT, R9, 0x1, PT ;  /* 0x000000010900780c */ /* 0x004fe20003f06270 */
[----:B----4-:R-:W-:Y:S01]  /*0f50*/  IMAD.MOV.U32 R21, RZ, RZ, R11 ;  /* 0x000000ffff157224 */ /* 0x010fe200078e000b */
[----:B------:R-:W-:Y:S01]  /*0f60*/  I2FP.F32.U32 R4, R11 ;  /* 0x0000000b00047245 */ /* 0x000fe20000201000 */
[----:B------:R-:W-:Y:S01]  /*0f70*/  FMUL R3, R3, UR6 ;  /* 0x0000000603037c20 */ /* 0x000fe20008400000 */
[----:B------:R-:W2:Y:S03]  /*0f80*/  LDCU UR6, c[0x0][0xb30] ;  /* 0x00016600ff0677ac */ /* 0x000ea60008000800 */
[----:B---3--:R-:W-:Y:S01]  /*0f90*/  FMUL R4, R4, UR8 ;  /* 0x0000000804047c20 */ /* 0x008fe20008400000 */
[----:B------:R-:W3:Y:S08]  /*0fa0*/  F2I.U32.TRUNC.NTZ R147, R3 ;  /* 0x0000000300937305 */ /* 0x000ef0000020f000 */
[----:B------:R-:W4:Y:S01]  /*0fb0*/  F2I.U32.TRUNC.NTZ R170, R4 ;  /* 0x0000000400aa7305 */ /* 0x000f22000020f000 */
[----:B--2---:R-:W-:Y:S01]  /*0fc0*/  UISETP.NE.AND UP3, UPT, UR6, 0x1, UPT ;  /* 0x000000010600788c */ /* 0x004fe2000bf65270 */
[----:B---3--:R-:W-:-:S05]  /*0fd0*/  IADD3 R147, PT, PT, -R147, RZ, RZ ;  /* 0x000000ff93937210 */ /* 0x008fca0007ffe1ff */
[----:B------:R-:W-:Y:S01]  /*0fe0*/  IMAD R147, R0, R147, R20 ;  /* 0x0000009300937224 */ /* 0x000fe200078e0214 */
[----:B------:R-:W-:Y:S01]  /*0ff0*/  PRMT R0, RZ, 0x7610, R0 ;  /* 0x00007610ff007816 */ /* 0x000fe20000000000 */
[----:B----4-:R-:W-:-:S04]  /*1000*/  IMAD.MOV R170, RZ, RZ, -R170 ;  /* 0x000000ffffaa7224 */ /* 0x010fc800078e0aaa */
[----:B------:R-:W-:Y:S01]  /*1010*/  IMAD R170, R2, R170, R11 ;  /* 0x000000aa02aa7224 */ /* 0x000fe200078e020b */
[----:B-1----:R-:W-:Y:S06]  /*1020*/  BRA.U UP4, `(.L_x_17) ;  /* 0x0000000104247547 */ /* 0x002fec000b800000 */
[----:B------:R-:W-:Y:S01]  /*1030*/  ISETP.NE.AND P1, PT, R147, RZ, PT ;  /* 0x000000ff9300720c */ /* 0x000fe20003f25270 */
[----:B------:R-:W-:Y:S01]  /*1040*/  IMAD.MOV.U32 R0, RZ, RZ, 0x3 ;  /* 0x00000003ff007424 */ /* 0x000fe200078e00ff */
[C---:B------:R-:W-:Y:S02]  /*1050*/  LOP3.LUT R3, R170.reuse, 0xfffffffe, RZ, 0xc0, !PT ;  /* 0xfffffffeaa037812 */ /* 0x040fe400078ec0ff */
[----:B------:R-:W-:Y:S02]  /*1060*/  ISETP.LT.U32.OR P1, PT, R170, 0x2, !P1 ;  /* 0x00000002aa00780c */ /* 0x000fe40004f21470 */
[----:B------:R-:W-:Y:S02]  /*1070*/  SHF.L.U32 R0, R0, R3, RZ ;  /* 0x0000000300007219 */ /* 0x000fe400000006ff */
[----:B------:R-:W-:Y:S02]  /*1080*/  SEL R5, RZ, 0x1, !P1 ;  /* 0x00000001ff057807 */ /* 0x000fe40004800000 */
[----:B------:R-:W-:-:S05]  /*1090*/  SEL R2, RZ, 0x2, !P1 ;  /* 0x00000002ff027807 */ /* 0x000fca0004800000 */
[----:B------:R-:W-:-:S05]  /*10a0*/  IMAD.IADD R2, R5, 0x1, R2 ;  /* 0x0000000105027824 */ /* 0x000fca00078e0202 */
[----:B------:R-:W-:Y:S02]  /*10b0*/  PRMT R8, R2, 0x7610, R8 ;  /* 0x0000761002087816 */ /* 0x000fe40000000008 */
.L_x_17:
[----:B------:R-:W-:Y:S05]  /*10c0*/  @!P0 BRA `(.L_x_18) ;  /* 0x0000000000b88947 */ /* 0x000fea0003800000 */
[----:B------:R-:W1:Y:S01]  /*10d0*/  LDC.64 R4, c[0x0][0xb18] ;  /* 0x0002c600ff047b82 */ /* 0x000e620000000a00 */
[----:B------:R-:W-:-:S07]  /*10e0*/  ISETP.NE.AND P0, PT, R9, 0x1, PT ;  /* 0x000000010900780c */ /* 0x000fce0003f05270 */
[----:B------:R-:W2:Y:S08]  /*10f0*/  LDC R14, c[0x0][0xb0c] ;  /* 0x0002c300ff0e7b82 */ /* 0x000eb00000000800 */
[----:B------:R-:W3:Y:S08]  /*1100*/  LDC R13, c[0x0][0x370] ;  /* 0x0000dc00ff0d7b82 */ /* 0x000ef00000000800 */
[----:B------:R-:W4:Y:S01]  /*1110*/  LDC R16, c[0x0][0x374] ;  /* 0x0000dd00ff107b82 */ /* 0x000f220000000800 */
[----:B-1----:R-:W-:-:S07]  /*1120*/  ISETP.NE.AND P1, PT, R4, 0x1, PT ;  /* 0x000000010400780c */ /* 0x002fce0003f25270 */
[----:B------:R-:W3:Y:S01]  /*1130*/  LDC.64 R6, c[0x0][0xb10] ;  /* 0x0002c400ff067b82 */ /* 0x000ee20000000a00 */
[----:B--2---:R-:W-:-:S07]  /*1140*/  ISETP.NE.AND P2, PT, R14, 0x1, PT ;  /* 0x000000010e00780c */ /* 0x004fce0003f45270 */
[----:B------:R-:W1:Y:S08]  /*1150*/  LDC R12, c[0x0][0xb20] ;  /* 0x0002c800ff0c7b82 */ /* 0x000e700000000800 */
[----:B------:R-:W2:Y:S01]  /*1160*/  LDC.64 R2, c[0x0][0xb28] ;  /* 0x0002ca00ff027b82 */ /* 0x000ea20000000a00 */
[----:B----4-:R-:W-:-:S04]  /*1170*/  IMAD.HI.U32 R15, R16, R5, RZ ;  /* 0x00000005100f7227 */ /* 0x010fc800078e00ff */
[----:B------:R-:W-:-:S04]  /*1180*/  IMAD.HI.U32 R5, R20, R5, RZ ;  /* 0x0000000514057227 */ /* 0x000fc800078e00ff */
[----:B---3--:R-:W-:-:S04]  /*1190*/  IMAD.HI.U32 R18, R13, R6, RZ ;  /* 0x000000060d127227 */ /* 0x008fc800078e00ff */
[C---:B------:R-:W-:Y:S01]  /*11a0*/  IMAD.HI.U32 R22, R11.reuse, R6, RZ ;  /* 0x000000060b167227 */ /* 0x040fe200078e00ff */
[-C--:B------:R-:W-:Y:S02]  /*11b0*/  @P2 SHF.R.U32.HI R13, RZ, R7.reuse, R18 ;  /* 0x00000007ff0d2219 */ /* 0x080fe40000011612 */
[-C--:B-1----:R-:W-:Y:S02]  /*11c0*/  @P1 SHF.R.U32.HI R16, RZ, R12.reuse, R15 ;  /* 0x0000000cff101219 */ /* 0x082fe4000001160f */
[----:B------:R-:W-:Y:S02]  /*11d0*/  SHF.R.U32.HI R5, RZ, R12, R5 ;  /* 0x0000000cff057219 */ /* 0x000fe40000011605 */
[----:B------:R-:W-:Y:S02]  /*11e0*/  SHF.R.U32.HI R22, RZ, R7, R22 ;  /* 0x00000007ff167219 */ /* 0x000fe40000011616 */
[----:B------:R-:W-:Y:S01]  /*11f0*/  SEL R5, R20, R5, !P1 ;  /* 0x0000000514057207 */ /* 0x000fe20004800000 */
[----:B--2---:R-:W-:Y:S01]  /*1200*/  IMAD.HI.U32 R18, R16, R2, RZ ;  /* 0x0000000210127227 */ /* 0x004fe200078e00ff */
[----:B------:R-:W-:-:S02]  /*1210*/  SEL R21, R11, R22, !P2 ;  /* 0x000000160b157207 */ /* 0x000fc40005000000 */
[----:B------:R-:W-:Y:S01]  /*1220*/  IADD3 R7, PT, PT, -R5, RZ, RZ ;  /* 0x000000ff05077210 */ /* 0x000fe20007ffe1ff */
[----:B------:R-:W-:Y:S01]  /*1230*/  IMAD.HI.U32 R6, R13, R2, RZ ;  /* 0x000000020d067227 */ /* 0x000fe200078e00ff */
[----:B------:R-:W-:-:S03]  /*1240*/  @P0 SHF.R.U32.HI R16, RZ, R3, R18 ;  /* 0x00000003ff100219 */ /* 0x000fc60000011612 */
[----:B------:R-:W-:Y:S01]  /*1250*/  IMAD R7, R4, R7, R20 ;  /* 0x0000000704077224 */ /* 0x000fe200078e0214 */
[----:B------:R-:W-:Y:S01]  /*1260*/  @P0 SHF.R.U32.HI R13, RZ, R3, R6 ;  /* 0x00000003ff0d0219 */ /* 0x000fe20000011606 */
[----:B------:R-:W-:-:S04]  /*1270*/  IMAD R16, R16, R9, RZ ;  /* 0x0000000910107224 */ /* 0x000fc800078e02ff */
[----:B------:R-:W-:Y:S01]  /*1280*/  IMAD R6, R13, R9, RZ ;  /* 0x000000090d067224 */ /* 0x000fe200078e02ff */
[----:B------:R-:W-:-:S04]  /*1290*/  ISETP.GE.AND P1, PT, R5, R16, PT ;  /* 0x000000100500720c */ /* 0x000fc80003f26270 */
[----:B------:R-:W-:Y:S01]  /*12a0*/  ISETP.GE.OR P1, PT, R21, R6, P1 ;  /* 0x000000061500720c */ /* 0x000fe20000f26670 */
[----:B------:R-:W-:-:S05]  /*12b0*/  IMAD.HI.U32 R6, R5, R2, RZ ;  /* 0x0000000205067227 */ /* 0x000fca00078e00ff */
[----:B------:R-:W-:-:S04]  /*12c0*/  SHF.R.U32.HI R6, RZ, R3, R6 ;  /* 0x00000003ff067219 */ /* 0x000fc80000011606 */
[----:B------:R-:W-:-:S03]  /*12d0*/  SEL R6, R5, R6, !P0 ;  /* 0x0000000605067207 */ /* 0x000fc60004000000 */
[----:B------:R-:W-:Y:S01]  /*12e0*/  @!P1 IMAD.HI.U32 R12, R21, R2, RZ ;  /* 0x00000002150c9227 */ /* 0x000fe200078e00ff */
[----:B------:R-:W-:-:S04]  /*12f0*/  IADD3 R2, PT, PT, -R6, RZ, RZ ;  /* 0x000000ff06027210 */ /* 0x000fc80007ffe1ff */
[----:B------:R-:W-:Y:S01]  /*1300*/  @!P1 SHF.R.U32.HI R12, RZ, R3, R12 ;  /* 0x00000003ff0c9219 */ /* 0x000fe2000001160c */
[----:B------:R-:W-:-:S03]  /*1310*/  IMAD R2, R9, R2, R5 ;  /* 0x0000000209027224 */ /* 0x000fc600078e0205 */
[----:B------:R-:W-:-:S05]  /*1320*/  @!P1 SEL R3, R21, R12, !P0 ;  /* 0x0000000c15039207 */ /* 0x000fca0004000000 */
[--C-:B------:R-:W-:Y:S02]  /*1330*/  @!P1 IMAD.IADD R6, R6, 0x1, -R3.reuse ;  /* 0x0000000106069824 */ /* 0x100fe400078e0a03 */
[----:B------:R-:W-:Y:S01]  /*1340*/  @!P1 IMAD R3, R2, R13, R3 ;  /* 0x0000000d02039224 */ /* 0x000fe200078e0203 */
[----:B------:R-:W-:Y:S01]  /*1350*/  IADD3 R2, PT, PT, -R21, RZ, RZ ;  /* 0x000000ff15027210 */ /* 0x000fe20007ffe1ff */
[----:B------:R-:W-:Y:S02]  /*1360*/  @!P1 IMAD R5, R6, R9, R21 ;  /* 0x0000000906059224 */ /* 0x000fe400078e0215 */
[----:B------:R-:W-:Y:S02]  /*1370*/  @!P1 IMAD.MOV.U32 R21, RZ, RZ, R3 ;  /* 0x000000ffff159224 */ /* 0x000fe400078e0003 */
[----:B------:R-:W-:Y:S02]  /*1380*/  IMAD R2, R14, R2, R11 ;  /* 0x000000020e027224 */ /* 0x000fe400078e020b */
[----:B------:R-:W-:-:S02]  /*1390*/  IMAD R20, R5, R4, R7 ;  /* 0x0000000405147224 */ /* 0x000fc400078e0207 */
[----:B------:R-:W-:Y:S02]  /*13a0*/  IMAD R21, R21, R14, R2 ;  /* 0x0000000e15157224 */ /* 0x000fe400078e0202 */
.L_x_18:
[----:B------:R-:W-:Y:S05]  /*13b0*/  BRA.U UP3, `(.L_x_19) ;  /* 0x0000000103407547 */ /* 0x000fea000b800000 */
[----:B------:R-:W1:Y:S08]  /*13c0*/  LDC.64 R4, c[0x0][0xb10] ;  /* 0x0002c400ff047b82 */ /* 0x000e700000000a00 */
[----:B------:R-:W2:Y:S08]  /*13d0*/  LDC.64 R2, c[0x0][0xb18] ;  /* 0x0002c600ff027b82 */ /* 0x000eb00000000a00 */
[----:B------:R-:W3:Y:S08]  /*13e0*/  LDC R6, c[0x0][0xb20] ;  /* 0x0002c800ff067b82 */ /* 0x000ef00000000800 */
[----:B------:R-:W4:Y:S01]  /*13f0*/  LDC R12, c[0x0][0xb0c] ;  /* 0x0002c300ff0c7b82 */ /* 0x000f220000000800 */
[----:B-1----:R-:W-:-:S05]  /*1400*/  IMAD.HI.U32 R4, R21, R4, RZ ;  /* 0x0000000415047227 */ /* 0x002fca00078e00ff */
[----:B------:R-:W-:Y:S01]  /*1410*/  SHF.R.U32.HI R4, RZ, R5, R4 ;  /* 0x00000005ff047219 */ /* 0x000fe20000011604 */
[----:B--2---:R-:W-:Y:S01]  /*1420*/  IMAD.HI.U32 R3, R20, R3, RZ ;  /* 0x0000000314037227 */ /* 0x004fe200078e00ff */
[----:B------:R-:W-:-:S04]  /*1430*/  ISETP.NE.AND P0, PT, R2, 0x1, PT ;  /* 0x000000010200780c */ /* 0x000fc80003f05270 */
[----:B---3--:R-:W-:-:S04]  /*1440*/  SHF.R.U32.HI R3, RZ, R6, R3 ;  /* 0x00000006ff037219 */ /* 0x008fc80000011603 */
[----:B------:R-:W-:Y:S02]  /*1450*/  SEL R3, R20, R3, !P0 ;  /* 0x0000000314037207 */ /* 0x000fe40004000000 */
[----:B----4-:R-:W-:-:S04]  /*1460*/  ISETP.NE.AND P1, PT, R12, 0x1, PT ;  /* 0x000000010c00780c */ /* 0x010fc80003f25270 */
[----:B------:R-:W-:-:S05]  /*1470*/  SEL R6, R21, R4, !P1 ;  /* 0x0000000415067207 */ /* 0x000fca0004800000 */
[----:B------:R-:W-:Y:S02]  /*1480*/  IMAD.IADD R4, R3, 0x1, -R6 ;  /* 0x0000000103047824 */ /* 0x000fe400078e0a06 */
[----:B------:R-:W-:Y:S02]  /*1490*/  IMAD.IADD R3, R6, 0x1, -R3 ;  /* 0x0000000106037824 */ /* 0x000fe400078e0a03 */
[----:B------:R-:W-:Y:S02]  /*14a0*/  IMAD R21, R4, R12, R21 ;  /* 0x0000000c04157224 */ /* 0x000fe400078e0215 */
[----:B------:R-:W-:Y:S02]  /*14b0*/  IMAD R20, R3, R2, R20 ;  /* 0x0000000203147224 */ /* 0x000fe400078e0214 */
.L_x_19:
[----:B------:R-:W-:Y:S05]  /*14c0*/  BRA.U !UP1, `(.L_x_20) ;  /* 0x00000001090c7547 */ /* 0x000fea000b800000 */
[----:B------:R-:W-:Y:S01]  /*14d0*/  UCGABAR_WAIT ;  /* 0x0000000000007dc7 */ /* 0x000fe20008000000 */
[----:B------:R-:W-:Y:S01]  /*14e0*/  CCTL.IVALL ;  /* 0x00000000ff00798f */ /* 0x000fe20002000000 */
[----:B------:R-:W-:Y:S05]  /*14f0*/  BRA `(.L_x_21) ;  /* 0x0000000000047947 */ /* 0x000fea0003800000 */
.L_x_20:
[----:B------:R-:W-:Y:S06]  /*1500*/  BAR.SYNC.DEFER_BLOCKING 0x0 ;  /* 0x0000000000007b1d */ /* 0x000fec0000010000 */
.L_x_21:
[----:B------:R-:W-:Y:S05]  /*1510*/  BRA.U UP2, `(.L_x_22) ;  /* 0x0000001102907547 */ /* 0x000fea000b800000 */
[----:B------:R-:W1:Y:S01]  /*1520*/  LDCU UR15, c[0x0][0x38c] ;  /* 0x00007180ff0f77ac */ /* 0x000e620008000800 */
[----:B------:R-:W2:Y:S01]  /*1530*/  LDC R9, c[0x0][0x370] ;  /* 0x0000dc00ff097b82 */ /* 0x000ea20000000800 */
[C---:B------:R-:W-:Y:S01]  /*1540*/  IMAD.SHL.U32 R17, R11.reuse, 0x40, RZ ;  /* 0x000000400b117824 */ /* 0x040fe200078e00ff */
[----:B------:R-:W-:Y:S01]  /*1550*/  PLOP3.LUT P1, PT, PT, PT, UP5, 0x80, 0x8 ;  /* 0x000000000008781c */ /* 0x000fe20003f2f058 */
[----:B------:R-:W-:Y:S01]  /*1560*/  UISETP.NE.AND UP1, UPT, UR10, URZ, UPT ;  /* 0x000000ff0a00728c */ /* 0x000fe2000bf25270 */
[----:B------:R-:W-:Y:S01]  /*1570*/  ISETP.NE.AND P4, PT, R10, RZ, P5 ;  /* 0x000000ff0a00720c */ /* 0x000fe20002f85270 */
[----:B------:R-:W-:Y:S01]  /*1580*/  IMAD.SHL.U32 R16, R11, 0x80, RZ ;  /* 0x000000800b107824 */ /* 0x000fe200078e00ff */
[----:B------:R-:W-:Y:S01]  /*1590*/  PLOP3.LUT P1, PT, P1, PT, PT, 0x8, 0x80 ;  /* 0x000000000080781c */ /* 0x000fe20000f2e170 */
[----:B------:R-:W-:Y:S01]  /*15a0*/  IMAD.MOV.U32 R15, RZ, RZ, 0x1 ;  /* 0x00000001ff0f7424 */ /* 0x000fe200078e00ff */
[----:B------:R-:W3:Y:S01]  /*15b0*/  LDC R0, c[0x0][0x374] ;  /* 0x0000dd00ff007b82 */ /* 0x000ee20000000800 */
[----:B------:R-:W-:Y:S01]  /*15c0*/  IMAD.MOV.U32 R14, RZ, RZ, RZ ;  /* 0x000000ffff0e7224 */ /* 0x000fe200078e00ff */
[----:B------:R-:W-:Y:S01]  /*15d0*/  CS2R R12, SRZ ;  /* 0x00000000000c7805 */ /* 0x000fe2000001ff00 */
[----:B------:R-:W-:Y:S01]  /*15e0*/  IMAD.MOV.U32 R10, RZ, RZ, 0x1 ;  /* 0x00000001ff0a7424 */ /* 0x000fe200078e00ff */
[----:B------:R-:W-:Y:S01]  /*15f0*/  LOP3.LUT R17, R17, 0x40, RZ, 0xc0, !PT ;  /* 0x0000004011117812 */ /* 0x000fe200078ec0ff */
[----:B------:R-:W4:Y:S01]  /*1600*/  LDCU.64 UR24, c[0x0][0x348] ;  /* 0x00006900ff1877ac */ /* 0x000f220008000a00 */
[----:B-1----:R-:W-:-:S02]  /*1610*/  UIADD3 UR4, UPT, UPT, UR15, 0x7f, URZ ;  /* 0x0000007f0f047890 */ /* 0x002fc4000fffe0ff */
[----:B------:R-:W-:Y:S02]  /*1620*/  USEL UR7, UR7, 0x2, UP1 ;  /* 0x0000000207077887 */ /* 0x000fe40008800000 */
[----:B------:R-:W-:Y:S01]  /*1630*/  USHF.R.S32.HI UR22, URZ, 0x1f, UR4 ;  /* 0x0000001fff167899 */ /* 0x000fe20008011404 */
[----:B------:R-:W-:-:S03]  /*1640*/  UMOV UR13, URZ ;  /* 0x000000ff000d7c82 */ /* 0x000fc60008000000 */
[----:B------:R-:W-:Y:S02]  /*1650*/  ULEA.HI UR22, UR22, UR4, URZ, 0x7 ;  /* 0x0000000416167291 */ /* 0x000fe4000f8f38ff */
[----:B------:R-:W-:Y:S02]  /*1660*/  UIADD3 UR4, UPT, UPT, UR15, -0x1, URZ ;  /* 0xffffffff0f047890 */ /* 0x000fe4000fffe0ff */
[----:B------:R-:W-:Y:S02]  /*1670*/  USHF.R.S32.HI UR22, URZ, 0x7, UR22 ;  /* 0x00000007ff167899 */ /* 0x000fe40008011416 */
[----:B------:R-:W-:Y:S02]  /*1680*/  UISETP.GE.U32.AND UP2, UPT, UR4, -0xff, UPT ;  /* 0xffffff010400788c */ /* 0x000fe4000bf46070 */
[----:B------:R-:W-:Y:S02]  /*1690*/  UISETP.LT.U32.AND UP0, UPT, UR22, 0x3, UPT ;  /* 0x000000031600788c */ /* 0x000fe4000bf01070 */
[----:B------:R-:W-:-:S02]  /*16a0*/  UIADD3 UR15, UPT, UPT, UR15, 0xfe, URZ ;  /* 0x000000fe0f0f7890 */ /* 0x000fc4000fffe0ff */
[----:B------:R-:W-:-:S04]  /*16b0*/  USEL UR21, UR22, 0x3, UP0 ;  /* 0x0000000316157887 */ /* 0x000fc80008000000 */
[----:B------:R-:W-:Y:S02]  /*16c0*/  UIADD3 UR6, UPT, UPT, UR21, -0x1, URZ ;  /* 0xffffffff15067890 */ /* 0x000fe4000fffe0ff */
[----:B------:R-:W-:Y:S02]  /*16d0*/  @UP2 UIADD3 UR6, UPT, UPT, UR21, URZ, URZ ;  /* 0x000000ff15062290 */ /* 0x000fe4000fffe0ff */
[----:B------:R-:W-:Y:S02]  /*16e0*/  UIADD3 UR14, UPT, UPT, UR22, -UR21, URZ ;  /* 0x80000015160e7290 */ /* 0x000fe4000fffe0ff */
[----:B------:R-:W-:Y:S02]  /*16f0*/  UIADD3 UR5, UPT, UPT, UR6, 0x1, URZ ;  /* 0x0000000106057890 */ /* 0x000fe4000fffe0ff */
[----:B--2-4-:R-:W-:-:S12]  /*1700*/  UIADD3 UR6, UPT, UPT, -UR6, URZ, URZ ;  /* 0x000000ff06067290 */ /* 0x014fd8000fffe1ff */
.L_x_42:
[----:B------:R-:W-:Y:S01]  /*1710*/  UISETP.NE.AND UP0, UPT, UR37, URZ, UPT ;  /* 0x000000ff2500728c */ /* 0x000fe2000bf05270 */
[----:B------:R-:W1:Y:S08]  /*1720*/  S2UR UR37, SR_CgaCtaId ;  /* 0x00000000002579c3 */ /* 0x000e700000008800 */
[----:B------:R-:W-:Y:S05]  /*1730*/  BRA.U UP0, `(.L_x_23) ;  /* 0x0000000100347547 */ /* 0x000fea000b800000 */
[----:B------:R-:W2:Y:S01]  /*1740*/  S2R R2, SR_CgaCtaId ;  /* 0x0000000000027919 */ /* 0x000ea20000008800 */
[----:B------:R-:W-:-:S04]  /*1750*/  MOV R3, 0x400 ;  /* 0x0000040000037802 */ /* 0x000fc80000000f00 */
[----:B--2---:R-:W-:Y:S02]  /*1760*/  LEA R3, R2, R3, 0x18 ;  /* 0x0000000302037211 */ /* 0x004fe400078ec0ff */
[----:B------:R-:W-:-:S03]  /*1770*/  SHF.L.U32 R2, R10, 0x1f, RZ ;  /* 0x0000001f0a027819 */ /* 0x000fc600000006ff */
[----:B------:R-:W-:-:S04]  /*1780*/  IMAD R3, R12, 0x8, R3 ;  /* 0x000000080c037824 */ /* 0x000fc800078e0203 */
[----:B------:R-:W2:Y:S02]  /*1790*/  SYNCS.PHASECHK.TRANS64.TRYWAIT P0, [R3+URZ+0xd0], R2 ;  /* 0x0000d002030075a7 */ /* 0x000ea400080011ff */
[----:B--2---:R-:W-:Y:S05]  /*17a0*/  @!P0 BRA `(.L_x_24) ;  /* 0x0000007000588947 */ /* 0x004fea0003800000 */
.L_x_123:
[----:B------:R-:W-:Y:S01]  /*17b0*/  VIADD R12, R12, 0x1 ;  /* 0x000000010c0c7836 */ /* 0x000fe20000000000 */
[----:B------:R2:W-:Y:S04]  /*17c0*/  SYNCS.ARRIVE.TRANS64.A1T0 RZ, [R3+URZ+0xc0], RZ ;  /* 0x0000c0ff03ff79a7 */ /* 0x0005e800081000ff */
[----:B------:R-:W-:-:S04]  /*17d0*/  ISETP.NE.AND P0, PT, R12, 0x2, PT ;  /* 0x000000020c00780c */ /* 0x000fc80003f05270 */
[----:B------:R-:W-:Y:S02]  /*17e0*/  SEL R12, R12, RZ, P0 ;  /* 0x000000ff0c0c7207 */ /* 0x000fe40000000000 */
[----:B--2---:R-:W-:-:S04]  /*17f0*/  SEL R3, RZ, 0x1, P0 ;  /* 0x00000001ff037807 */ /* 0x004fc80000000000 */
[----:B------:R-:W-:-:S07]  /*1800*/  LOP3.LUT R10, R10, R3, RZ, 0x3c, !PT ;  /* 0x000000030a0a7212 */ /* 0x000fce00078e3cff */
.L_x_23:
[----:B------:R-:W-:Y:S01]  /*1810*/  UMOV UR4, 0x400 ;  /* 0x0000040000047882 */ /* 0x000fe20000000000 */
[----:B------:R-:W-:Y:S01]  /*1820*/  LEA.HI R3, R21, R21, RZ, 0x1 ;  /* 0x0000001515037211 */ /* 0x000fe200078f08ff */
[----:B-1----:R-:W-:Y:S01]  /*1830*/  ULEA UR4, UR37, UR4, 0x18 ;  /* 0x0000000425047291 */ /* 0x002fe2000f8ec0ff */
[----:B------:R-:W-:Y:S01]  /*1840*/  SHF.L.U32 R2, R15, 0x1f, RZ ;  /* 0x0000001f0f027819 */ /* 0x000fe200000006ff */
[----:B------:R-:W-:Y:S01]  /*1850*/  UISETP.GE.U32.AND UP0, UPT, UR15, 0xff, UPT ;  /* 0x000000ff0f00788c */ /* 0x000fe2000bf06070 */
[----:B------:R-:W-:Y:S01]  /*1860*/  R2UR UR35, R16 ;  /* 0x00000000102372ca */ /* 0x000fe200000e0000 */
[----:B------:R-:W-:Y:S01]  /*1870*/  ULEA UR8, UR13, UR4, 0x3 ;  /* 0x000000040d087291 */ /* 0x000fe2000f8e18ff */
[----:B------:R-:W-:Y:S01]  /*1880*/  IMAD.SHL.U32 R3, R3, 0x80, RZ ;  /* 0x0000008003037824 */ /* 0x000fe200078e00ff */
[----:B------:R-:W-:Y:S01]  /*1890*/  R2UR UR11, R17 ;  /* 0x00000000110b72ca */ /* 0x000fe200000e0000 */
[----:B------:R-:W-:-:S03]  /*18a0*/  UMOV UR23, URZ ;  /* 0x000000ff00177c82 */ /* 0x000fc60008000000 */
[----:B------:R-:W-:-:S03]  /*18b0*/  LOP3.LUT R3, R3, 0xffffff00, RZ, 0xc0, !PT ;  /* 0xffffff0003037812 */ /* 0x000fc600078ec0ff */
[----:B------:R1:W2:Y:S01]  /*18c0*/  SYNCS.PHASECHK.TRANS64.TRYWAIT P0, [UR8+0x18], R2 ;  /* 0x00001802ff0075a7 */ /* 0x0002a20008001108 */
[----:B------:R-:W-:Y:S02]  /*18d0*/  R2UR UR9, R3 ;  /* 0x00000000030972ca */ /* 0x000fe400000e0000 */
[----:B------:R-:W-:-:S11]  /*18e0*/  R2UR UR8, R20 ;  /* 0x00000000140872ca */ /* 0x000fd600000e0000 */
[----:B------:R-:W-:Y:S02]  /*18f0*/  ULOP3.LUT UR35, UR9, 0x80, UR35, 0xf8, !UPT ;  /* 0x0000008009237892 */ /* 0x000fe4000f8ef823 */
[----:B------:R-:W-:Y:S01]  /*1900*/  ULEA UR11, UR8, UR11, 0x7 ;  /* 0x0000000b080b7291 */ /* 0x000fe2000f8e38ff */
[----:B------:R-:W-:Y:S11]  /*1910*/  BRA.U !UP0, `(.L_x_25) ;  /* 0x0000000108c07547 */ /* 0x000ff6000b800000 */
[----:B------:R-:W-:Y:S01]  /*1920*/  UMOV UR16, UR6 ;  /* 0x0000000600107c82 */ /* 0x000fe20008000000 */
[----:B------:R-:W-:Y:S01]  /*1930*/  UMOV UR17, UR13 ;  /* 0x0000000d00117c82 */ /* 0x000fe20008000000 */
[----:B------:R-:W-:-:S05]  /*1940*/  UMOV UR34, URZ ;  /* 0x000000ff00227c82 */ /* 0x000fca0008000000 */
.L_x_31:
[----:B------:R-:W-:Y:S01]  /*1950*/  ULEA UR33, UR17, UR4, 0x3 ;  /* 0x0000000411217291 */ /* 0x000fe2000f8e18ff */
[----:B------:R-:W-:Y:S01]  /*1960*/  @P5 MOV R3, 0xc000 ;  /* 0x0000c00000035802 */ /* 0x000fe20000000f00 */
[----:B-12-4-:R-:W-:Y:S10]  /*1970*/  @P0 BRA `(.L_x_26) ;  /* 0x00000000000c0947 */ /* 0x016ff40003800000 */
[----:B------:R-:W-:-:S04]  /*1980*/  SHF.L.U32 R5, R15, 0x1f, RZ ;  /* 0x0000001f0f057819 */ /* 0x000fc800000006ff */
[----:B------:R-:W2:Y:S02]  /*1990*/  SYNCS.PHASECHK.TRANS64.TRYWAIT P0, [UR33+0x18], R5 ;  /* 0x00001805ff0075a7 */ /* 0x000ea40008001121 */
[----:B--2---:R-:W-:Y:S05]  /*19a0*/  @!P0 BRA `(.L_x_27) ;  /* 0x0000006c00ec8947 */ /* 0x004fea0003800000 */
.L_x_26:
[----:B------:R2:W-:Y:S01]  /*19b0*/  @P5 SYNCS.ARRIVE.TRANS64 RZ, [UR33], R3 ;  /* 0x00000003ffff59a7 */ /* 0x0005e20008000021 */
[----:B------:R-:W-:Y:S02]  /*19c0*/  ULOP3.LUT UR8, UR7, 0x2, URZ, 0xfc, !UPT ;  /* 0x0000000207087892 */ /* 0x000fe4000f8efcff */
[----:B------:R-:W-:Y:S02]  /*19d0*/  UIADD3 UR16, UPT, UPT, UR16, 0x1, URZ ;  /* 0x0000000110107890 */ /* 0x000fe4000fffe0ff */
[----:B------:R-:W-:Y:S02]  /*19e0*/  UISETP.NE.AND UP0, UPT, UR8, 0x2, UPT ;  /* 0x000000020800788c */ /* 0x000fe4000bf05270 */
[----:B------:R-:W-:-:S07]  /*19f0*/  UISETP.NE.AND UP2, UPT, UR16, 0x1, UPT ;  /* 0x000000011000788c */ /* 0x000fce000bf45270 */
[----:B------:R-:W-:Y:S05]  /*1a00*/  BRA.U UP0, `(.L_x_28) ;  /* 0x0000000100047547 */ /* 0x000fea000b800000 */
[----:B------:R-:W-:Y:S05]  /*1a10*/  BPT.TRAP 0x1 ;  /* 0x000000040000795c */ /* 0x000fea0000300000 */
.L_x_28:
[----:B------:R-:W-:Y:S04]  /*1a20*/  BSSY.RECONVERGENT B0, `(.L_x_29) ;  /* 0x0000003000007945 */ /* 0x000fe80003800200 */
[----:B------:R-:W-:Y:S05]  /*1a30*/  @!P4 BRA `(.L_x_30) ;  /* 0x000000000004c947 */ /* 0x000fea0003800000 */
[----:B------:R-:W-:Y:S05]  /*1a40*/  BPT.TRAP 0x1 ;  /* 0x000000040000795c */ /* 0x000fea0000300000 */
.L_x_30:
[----:B------:R-:W-:Y:S05]  /*1a50*/  BSYNC.RECONVERGENT B0 ;  /* 0x0000000000007941 */ /* 0x000fea0003800200 */
.L_x_29:
[----:B------:R-:W-:Y:S02]  /*1a60*/  UIADD3 UR13, UPT, UPT, UR17, 0x1, URZ ;  /* 0x00000001110d7890 */ /* 0x000fe4000fffe0ff */
[----:B------:R-:W-:Y:S02]  /*1a70*/  ULEA UR32, UR17, UR4, 0xe ;  /* 0x0000000411207291 */ /* 0x000fe4000f8e70ff */
[----:B------:R-:W-:Y:S02]  /*1a80*/  UISETP.NE.AND UP0, UPT, UR13, 0x3, UPT ;  /* 0x000000030d00788c */ /* 0x000fe4000bf05270 */
[----:B------:R-:W-:Y:S02]  /*1a90*/  UIADD3 UR28, UP1, UPT, UR24, 0x80, URZ ;  /* 0x00000080181c7890 */ /* 0x000fe4000ff3e0ff */
[----:B------:R-:W-:Y:S02]  /*1aa0*/  USEL UR9, URZ, 0x1, UP0 ;  /* 0x00000001ff097887 */ /* 0x000fe40008000000 */
[----:B------:R-:W-:-:S02]  /*1ab0*/  USEL UR13, UR13, URZ, UP0 ;  /* 0x000000ff0d0d7287 */ /* 0x000fc40008000000 */
[----:B------:R-:W-:Y:S02]  /*1ac0*/  UIADD3 UR26, UP0, UPT, UR24, 0x180, URZ ;  /* 0x00000180181a7890 */ /* 0x000fe4000ff1e0ff */
[----:B------:R-:W-:Y:S01]  /*1ad0*/  ULEA UR8, UR13, UR4, 0x3 ;  /* 0x000000040d087291 */ /* 0x000fe2000f8e18ff */
[----:B------:R-:W-:Y:S01]  /*1ae0*/  LOP3.LUT R15, R15, UR9, RZ, 0x3c, !PT ;  /* 0x000000090f0f7c12 */ /* 0x000fe2000f8e3cff */
[----:B------:R-:W-:Y:S02]  /*1af0*/  ULOP3.LUT UR33, UR33, 0xfefffff8, URZ, 0xc0, !UPT ;  /* 0xfefffff821217892 */ /* 0x000fe4000f8ec0ff */
[----:B------:R-:W-:Y:S01]  /*1b00*/  UIADD3.X UR29, UPT, UPT, URZ, UR25, URZ, UP1, !UPT ;  /* 0x00000019ff1d7290 */ /* 0x000fe20008ffe4ff */
[----:B-1----:R-:W-:Y:S01]  /*1b10*/  SHF.L.U32 R2, R15, 0x1f, RZ ;  /* 0x0000001f0f027819 */ /* 0x002fe200000006ff */
[----:B------:R-:W-:Y:S02]  /*1b20*/  UIADD3 UR32, UPT, UPT, UR32, 0x8400, URZ ;  /* 0x0000840020207890 */ /* 0x000fe4000fffe0ff */
[----:B------:R-:W-:Y:S01]  /*1b30*/  UIADD3.X UR27, UPT, UPT, URZ, UR25, URZ, UP0, !UPT ;  /* 0x00000019ff1b7290 */ /* 0x000fe200087fe4ff */
[----:B------:R4:W1:Y:S01]  /*1b40*/  SYNCS.PHASECHK.TRANS64.TRYWAIT P0, [UR8+0x18], R2 ;  /* 0x00001802ff0075a7 */ /* 0x0008620008001108 */
[----:B------:R-:W-:Y:S01]  /*1b50*/  ULEA UR8, UR17, UR4, 0xd ;  /* 0x0000000411087291 */ /* 0x000fe2000f8e68ff */
[----:B------:R-:W-:Y:S01]  /*1b60*/  UMOV UR18, 0x0 ;  /* 0x0000000000127882 */ /* 0x000fe20000000000 */
[----:B------:R-:W-:-:S02]  /*1b70*/  UMOV UR19, 0x10000000 ;  /* 0x1000000000137882 */ /* 0x000fc40000000000 */
[----:B------:R-:W-:Y:S01]  /*1b80*/  UIADD3 UR8, UPT, UPT, UR8, 0x14400, URZ ;  /* 0x0001440008087890 */ /* 0x000fe2000fffe0ff */
[----:B------:R2:W-:Y:S01]  /*1b90*/  UTMALDG.3D.2CTA [UR32], [UR28], desc[UR18] ;  /* 0x000012201c0075b4 */ /* 0x0005e20008211000 */
[----:B------:R-:W-:Y:S01]  /*1ba0*/  UMOV UR10, UR34 ;  /* 0x00000022000a7c82 */ /* 0x000fe20008000000 */
[----:B------:R-:W-:Y:S01]  /*1bb0*/  UMOV UR12, UR36 ;  /* 0x00000024000c7c82 */ /* 0x000fe20008000000 */
[----:B------:R-:W-:Y:S01]  /*1bc0*/  UMOV UR9, UR33 ;  /* 0x0000002100097c82 */ /* 0x000fe20008000000 */
[----:B------:R-:W-:Y:S01]  /*1bd0*/  UMOV UR23, UR5 ;  /* 0x0000000500177c82 */ /* 0x000fe20008000000 */
[----:B------:R-:W-:-:S03]  /*1be0*/  UMOV UR17, UR13 ;  /* 0x0000000d00117c82 */ /* 0x000fc60008000000 */
[----:B------:R4:W-:Y:S01]  /*1bf0*/  UTMALDG.3D.2CTA [UR8], [UR26], desc[UR18] ;  /* 0x000012081a0075b4 */ /* 0x0009e20008211000 */
[----:B--2---:R-:W-:Y:S01]  /*1c00*/  UIADD3 UR34, UPT, UPT, UR34, 0x80, URZ ;  /* 0x0000008022227890 */ /* 0x004fe2000fffe0ff */
[----:B------:R-:W-:Y:S11]  /*1c10*/  BRA.U UP2, `(.L_x_31) ;  /* 0xfffffffd024c7547 */ /* 0x000ff6000b83ffff */
.L_x_25:
[----:B----4-:R-:W-:Y:S01]  /*1c20*/  ULEA UR8, UR13, UR4, 0x3 ;  /* 0x000000040d087291 */ /* 0x010fe2000f8e18ff */
[----:B-1----:R-:W-:Y:S01]  /*1c30*/  SHF.L.U32 R2, R15, 0x1f, RZ ;  /* 0x0000001f0f027819 */ /* 0x002fe200000006ff */
[----:B------:R-:W-:Y:S01]  /*1c40*/  @!P1 SYNCS.ARRIVE.TRANS64.A1T0 RZ, [UR4+0x58], RZ ;  /* 0x000058ffffff99a7 */ /* 0x000fe20008100004 */
[----:B------:R-:W-:-:S06]  /*1c50*/  UISETP.GT.AND UP0, UPT, UR22, UR21, UPT ;  /* 0x000000151600728c */ /* 0x000fcc000bf04270 */
[----:B--2---:R1:W2:Y:S03]  /*1c60*/  SYNCS.PHASECHK.TRANS64.TRYWAIT P0, [UR8+0x18], R2 ;  /* 0x00001802ff0075a7 */ /* 0x0042a60008001108 */
[----:B------:R-:W-:Y:S05]  /*1c70*/  BRA.U !UP0, `(.L_x_32) ;  /* 0x0000000108c07547 */ /* 0x000fea000b800000 */
[----:B------:R-:W-:Y:S01]  /*1c80*/  UIADD3 UR26, UPT, UPT, UR14, UR23, URZ ;  /* 0x000000170e1a7290 */ /* 0x000fe2000fffe0ff */
[----:B------:R-:W-:-:S11]  /*1c90*/  UMOV UR27, UR13 ;  /* 0x0000000d001b7c82 */ /* 0x000fd60008000000 */
.L_x_38:
[----:B------:R-:W-:Y:S01]  /*1ca0*/  ULEA UR17, UR27, UR4, 0x3 ;  /* 0x000000041b117291 */ /* 0x000fe2000f8e18ff */
[----:B--2---:R-:W-:Y:S01]  /*1cb0*/  @P5 MOV R3, 0xc000 ;  /* 0x0000c00000035802 */ /* 0x004fe20000000f00 */
[----:B-12---:R-:W-:Y:S10]  /*1cc0*/  @P0 BRA `(.L_x_33) ;  /* 0x00000000000c0947 */ /* 0x006ff40003800000 */
[----:B------:R-:W-:-:S04]  /*1cd0*/  SHF.L.U32 R5, R15, 0x1f, RZ ;  /* 0x0000001f0f057819 */ /* 0x000fc800000006ff */
[----:B------:R-:W2:Y:S02]  /*1ce0*/  SYNCS.PHASECHK.TRANS64.TRYWAIT P0, [UR17+0x18], R5 ;  /* 0x00001805ff0075a7 */ /* 0x000ea40008001111 */
[----:B--2---:R-:W-:Y:S05]  /*1cf0*/  @!P0 BRA `(.L_x_34) ;  /* 0x0000006c00308947 */ /* 0x004fea0003800000 */
.L_x_33:
[----:B------:R2:W-:Y:S01]  /*1d00*/  @P5 SYNCS.ARRIVE.TRANS64 RZ, [UR17], R3 ;  /* 0x00000003ffff59a7 */ /* 0x0005e20008000011 */
[----:B------:R-:W-:-:S04]  /*1d10*/  ULOP3.LUT UR8, UR7, 0x2, URZ, 0xfc, !UPT ;  /* 0x0000000207087892 */ /* 0x000fc8000f8efcff */
[----:B------:R-:W-:-:S09]  /*1d20*/  UISETP.NE.AND UP0, UPT, UR8, 0x2, UPT ;  /* 0x000000020800788c */ /* 0x000fd2000bf05270 */
[----:B------:R-:W-:Y:S05]  /*1d30*/  BRA.U UP0, `(.L_x_35) ;  /* 0x0000000100047547 */ /* 0x000fea000b800000 */
[----:B------:R-:W-:Y:S05]  /*1d40*/  BPT.TRAP 0x1 ;  /* 0x000000040000795c */ /* 0x000fea0000300000 */
.L_x_35:
[----:B------:R-:W-:Y:S04]  /*1d50*/  BSSY.RECONVERGENT B0, `(.L_x_36) ;  /* 0x0000003000007945 */ /* 0x000fe80003800200 */
[----:B------:R-:W-:Y:S05]  /*1d60*/  @!P4 BRA `(.L_x_37) ;  /* 0x000000000004c947 */ /* 0x000fea0003800000 */
[----:B------:R-:W-:Y:S05]  /*1d70*/  BPT.TRAP 0x1 ;  /* 0x000000040000795c */ /* 0x000fea0000300000 */
.L_x_37:
[----:B------:R-:W-:Y:S05]  /*1d80*/  BSYNC.RECONVERGENT B0 ;  /* 0x0000000000007941 */ /* 0x000fea0003800200 */
.L_x_36:
        /* <DEDUP_REMOVED lines=9> */
[----:B------:R-:W-:Y:S02]  /*1e20*/  USHF.L.U32 UR18, UR23, 0x7, URZ ;  /* 0x0000000717127899 */ /* 0x000fe400080006ff */
[----:B------:R-:W-:Y:S01]  /*1e30*/  ULOP3.LUT UR17, UR17, 0xfefffff8, URZ, 0xc0, !UPT ;  /* 0xfefffff811117892 */ /* 0x000fe2000f8ec0ff */
[----:B-1----:R-:W-:Y:S01]  /*1e40*/  SHF.L.U32 R2, R15, 0x1f, RZ ;  /* 0x0000001f0f027819 */ /* 0x002fe200000006ff */
[----:B------:R-:W-:Y:S02]  /*1e50*/  UIADD3 UR16, UPT, UPT, UR16, 0x8400, URZ ;  /* 0x0000840010107890 */ /* 0x000fe4000fffe0ff */
[----:B------:R-:W-:Y:S01]  /*1e60*/  UIADD3.X UR33, UPT, UPT, URZ, UR25, URZ, UP1, !UPT ;  /* 0x00000019ff217290 */ /* 0x000fe20008ffe4ff */
[----:B------:R4:W1:Y:S01]  /*1e70*/  SYNCS.PHASECHK.TRANS64.TRYWAIT P0, [UR8+0x18], R2 ;  /* 0x00001802ff0075a7 */ /* 0x0008620008001108 */
[----:B------:R-:W-:-:S02]  /*1e80*/  ULEA UR8, UR27, UR4, 0xd ;  /* 0x000000041b087291 */ /* 0x000fc4000f8e68ff */
[----:B------:R-:W-:Y:S02]  /*1e90*/  UIADD3.X UR31, UPT, UPT, URZ, UR25, URZ, UP0, !UPT ;  /* 0x00000019ff1f7290 */ /* 0x000fe400087fe4ff */
[----:B------:R-:W-:Y:S01]  /*1ea0*/  UIADD3 UR8, UPT, UPT, UR8, 0x14400, URZ ;  /* 0x0001440008087890 */ /* 0x000fe2000fffe0ff */
[----:B------:R-:W-:Y:S01]  /*1eb0*/  UMOV UR28, 0x0 ;  /* 0x00000000001c7882 */ /* 0x000fe20000000000 */
[----:B------:R-:W-:Y:S01]  /*1ec0*/  UMOV UR29, 0x10000000 ;  /* 0x10000000001d7882 */ /* 0x000fe20000000000 */
[----:B------:R-:W-:Y:S01]  /*1ed0*/  UMOV UR19, UR35 ;  /* 0x0000002300137c82 */ /* 0x000fe20008000000 */
[----:B------:R-:W-:Y:S01]  /*1ee0*/  UMOV UR20, UR36 ;  /* 0x0000002400147c82 */ /* 0x000fe20008000000 */
[----:B------:R-:W-:Y:S01]  /*1ef0*/  UMOV UR12, UR36 ;  /* 0x00000024000c7c82 */ /* 0x000fe20008000000 */
[----:B------:R-:W-:Y:S01]  /*1f00*/  UMOV UR9, UR17 ;  /* 0x0000001100097c82 */ /* 0x000fe20008000000 */
[----:B------:R-:W-:Y:S01]  /*1f10*/  UMOV UR10, UR18 ;  /* 0x00000012000a7c82 */ /* 0x000fe20008000000 */
[----:B------:R4:W-:Y:S01]  /*1f20*/  UTMALDG.3D.2CTA [UR16], [UR32], desc[UR28] ;  /* 0x00001c10200075b4 */ /* 0x0009e20008211000 */
[----:B------:R-:W-:Y:S01]  /*1f30*/  UIADD3 UR23, UPT, UPT, UR23, 0x1, URZ ;  /* 0x0000000117177890 */ /* 0x000fe2000fffe0ff */
[----:B------:R-:W-:-:S03]  /*1f40*/  UMOV UR27, UR13 ;  /* 0x0000000d001b7c82 */ /* 0x000fc60008000000 */
[----:B------:R-:W-:Y:S01]  /*1f50*/  UISETP.NE.AND UP0, UPT, UR23, UR26, UPT ;  /* 0x0000001a1700728c */ /* 0x000fe2000bf05270 */
[----:B------:R4:W-:Y:S08]  /*1f60*/  UTMALDG.3D.2CTA [UR8], [UR30], desc[UR28] ;  /* 0x00001c081e0075b4 */ /* 0x0009f00008211000 */
[----:B----4-:R-:W-:Y:S05]  /*1f70*/  BRA.U UP0, `(.L_x_38) ;  /* 0xfffffffd00487547 */ /* 0x010fea000b83ffff */
.L_x_32:
[C---:B-1----:R-:W-:Y:S01]  /*1f80*/  LEA R2, R14.reuse, UR4, 0x3 ;  /* 0x000000040e027c11 */ /* 0x042fe2000f8e18ff */
[----:B------:R-:W-:Y:S01]  /*1f90*/  NOP ;  /* 0x0000000000007918 */ /* 0x000fe20000000000 */
[----:B--2---:R-:W-:Y:S02]  /*1fa0*/  SHF.L.U32 R3, R13, 0x1f, RZ ;  /* 0x0000001f0d037819 */ /* 0x004fe400000006ff */
[----:B------:R-:W-:Y:S02]  /*1fb0*/  LEA R4, R14, UR4, 0x4 ;  /* 0x000000040e047c11 */ /* 0x000fe4000f8e20ff */
[----:B------:R-:W1:Y:S02]  /*1fc0*/  SYNCS.PHASECHK.TRANS64.TRYWAIT P0, [R2+URZ+0x60], R3 ;  /* 0x00006003020075a7 */ /* 0x000e6400080011ff */
[----:B-1----:R-:W-:Y:S05]  /*1fd0*/  @!P0 BRA `(.L_x_39) ;  /* 0x0000006800908947 */ /* 0x002fea0003800000 */
.L_x_126:
[----:B------:R-:W2:Y:S01]  /*1fe0*/  LDS.128 R4, [R4+0xf0] ;  /* 0x0000f00004047984 */ /* 0x000ea20000000c00 */
[----:B------:R-:W-:Y:S01]  /*1ff0*/  ISETP.GE.AND P0, PT, R72, 0x1, PT ;  /* 0x000000014800780c */ /* 0x000fe20003f06270 */
[----:B-1----:R-:W-:Y:S01]  /*2000*/  VIADD R2, R2, 0x70 ;  /* 0x0000007002027836 */ /* 0x002fe20000000000 */
[----:B------:R-:W-:Y:S01]  /*2010*/  @!PT LDS RZ, [RZ] ;  /* 0x00000000fffff984 */ /* 0x000fe20000000800 */
[----:B------:R-:W-:Y:S01]  /*2020*/  @!PT LDS RZ, [RZ] ;  /* 0x00000000fffff984 */ /* 0x000fe20000000800 */
[----:B------:R-:W-:Y:S01]  /*2030*/  @!PT LDS RZ, [RZ] ;  /* 0x00000000fffff984 */ /* 0x000fe20000000800 */
[----:B------:R-:W-:Y:S01]  /*2040*/  @!PT LDS RZ, [RZ] ;  /* 0x00000000fffff984 */ /* 0x000fe20000000800 */
[----:B------:R1:W-:Y:S06]  /*2050*/  MEMBAR.ALL.CTA ;  /* 0x0000000000007992 */ /* 0x0003ec0000008000 */
[----:B-1----:R-:W1:Y:S01]  /*2060*/  FENCE.VIEW.ASYNC.S ;  /* 0x00000000000073c6 */ /* 0x002e620000000000 */
[----:B------:R-:W-:-:S04]  /*2070*/  PRMT R2, RZ, 0x654, R2 ;  /* 0x00000654ff027816 */ /* 0x000fc80000000002 */
[----:B-1----:R1:W-:Y:S01]  /*2080*/  SYNCS.ARRIVE.TRANS64.RED.A1T0 RZ, [R2+URZ], RZ ;  /* 0x000000ff02ff79a7 */ /* 0x0023e200081004ff */
[----:B--2---:R-:W-:-:S13]  /*2090*/  LOP3.LUT P2, RZ, R6, 0x1, RZ, 0xc0, !PT ;  /* 0x0000000106ff7812 */ /* 0x004fda000784c0ff */
[----:B------:R-:W-:Y:S01]  /*20a0*/  @P2 SHF.R.U32.HI R3, RZ, 0x10, R5 ;  /* 0x00000010ff032819 */ /* 0x000fe20000011605 */
[----:B------:R-:W-:Y:S01]  /*20b0*/  VOTEU.ANY UP0, P2 ;  /* 0x0000000000ff7886 */ /* 0x000fe20001000100 */
[----:B------:R-:W-:Y:S02]  /*20c0*/  @P2 MOV R11, R4 ;  /* 0x00000004000b2202 */ /* 0x000fe40000000f00 */
[----:B------:R-:W-:Y:S02]  /*20d0*/  @P2 R2UR.BROADCAST UR8, R3 ;  /* 0x00000000030822ca */ /* 0x000fe400008e0000 */
[----:B------:R-:W-:-:S11]  /*20e0*/  @P2 LOP3.LUT R8, R5, 0xffff, RZ, 0xc0, !PT ;  /* 0x0000ffff05082812 */ /* 0x000fd600078ec0ff */
[----:B------:R-:W-:Y:S01]  /*20f0*/  @UP0 UMOV UR36, UR8 ;  /* 0x0000000800240c82 */ /* 0x000fe20008000000 */
[----:B-1----:R-:W-:Y:S05]  /*2100*/  @!P0 BRA `(.L_x_40) ;  /* 0x0000000000b88947 */ /* 0x002fea0003800000 */
[----:B------:R-:W3:Y:S01]  /*2110*/  LDC.64 R4, c[0x0][0xb18] ;  /* 0x0002c600ff047b82 */ /* 0x000ee20000000a00 */
[----:B------:R-:W-:-:S07]  /*2120*/  ISETP.NE.AND P3, PT, R72, 0x1, PT ;  /* 0x000000014800780c */ /* 0x000fce0003f65270 */
[----:B------:R-:W1:Y:S08]  /*2130*/  LDC.64 R6, c[0x0][0xb10] ;  /* 0x0002c400ff067b82 */ /* 0x000e700000000a00 */
[----:B------:R-:W2:Y:S08]  /*2140*/  LDC R18, c[0x0][0xb20] ;  /* 0x0002c800ff127b82 */ /* 0x000eb00000000800 */
[----:B------:R-:W4:Y:S01]  /*2150*/  LDC R20, c[0x0][0xb0c] ;  /* 0x0002c300ff147b82 */ /* 0x000f220000000800 */
[----:B---3--:R-:W-:Y:S01]  /*2160*/  IMAD.HI.U32 R19, R0, R5, RZ ;  /* 0x0000000500137227 */ /* 0x008fe200078e00ff */
[----:B------:R-:W-:-:S03]  /*2170*/  ISETP.NE.AND P0, PT, R4, 0x1, PT ;  /* 0x000000010400780c */ /* 0x000fc60003f05270 */
[----:B------:R-:W-:-:S03]  /*2180*/  IMAD.HI.U32 R5, R8, R5, RZ ;  /* 0x0000000508057227 */ /* 0x000fc600078e00ff */
[----:B------:R-:W3:Y:S01]  /*2190*/  LDC.64 R2, c[0x0][0xb28] ;  /* 0x0002ca00ff027b82 */ /* 0x000ee20000000a00 */
[----:B-1----:R-:W-:-:S04]  /*21a0*/  IMAD.HI.U32 R22, R9, R6, RZ ;  /* 0x0000000609167227 */ /* 0x002fc800078e00ff */
[----:B------:R-:W-:Y:S01]  /*21b0*/  IMAD.HI.U32 R24, R11, R6, RZ ;  /* 0x000000060b187227 */ /* 0x000fe200078e00ff */
[----:B------:R-:W-:Y:S02]  /*21c0*/  SHF.R.U32.HI R22, RZ, R7, R22 ;  /* 0x00000007ff167219 */ /* 0x000fe40000011616 */
[-C--:B--2---:R-:W-:Y:S02]  /*21d0*/  SHF.R.U32.HI R19, RZ, R18.reuse, R19 ;  /* 0x00000012ff137219 */ /* 0x084fe40000011613 */
[----:B------:R-:W-:Y:S02]  /*21e0*/  SHF.R.U32.HI R5, RZ, R18, R5 ;  /* 0x00000012ff057219 */ /* 0x000fe40000011605 */
[----:B------:R-:W-:Y:S02]  /*21f0*/  SEL R19, R0, R19, !P0 ;  /* 0x0000001300137207 */ /* 0x000fe40004000000 */
[----:B------:R-:W-:Y:S02]  /*2200*/  SHF.R.U32.HI R24, RZ, R7, R24 ;  /* 0x00000007ff187219 */ /* 0x000fe40000011618 */
[----:B----4-:R-:W-:-:S02]  /*2210*/  ISETP.NE.AND P1, PT, R20, 0x1, PT ;  /* 0x000000011400780c */ /* 0x010fc40003f25270 */
[----:B------:R-:W-:Y:S02]  /*2220*/  SEL R5, R8, R5, !P0 ;  /* 0x0000000508057207 */ /* 0x000fe40004000000 */
[----:B------:R-:W-:Y:S02]  /*2230*/  SEL R21, R9, R22, !P1 ;  /* 0x0000001609157207 */ /* 0x000fe40004800000 */
[----:B------:R-:W-:Y:S01]  /*2240*/  SEL R7, R11, R24, !P1 ;  /* 0x000000180b077207 */ /* 0x000fe20004800000 */
[----:B---3--:R-:W-:-:S04]  /*2250*/  IMAD.HI.U32 R22, R19, R2, RZ ;  /* 0x0000000213167227 */ /* 0x008fc800078e00ff */
[----:B------:R-:W-:Y:S01]  /*2260*/  IMAD.HI.U32 R6, R21, R2, RZ ;  /* 0x0000000215067227 */ /* 0x000fe200078e00ff */
[----:B------:R-:W-:-:S04]  /*2270*/  @P3 SHF.R.U32.HI R19, RZ, R3, R22 ;  /* 0x00000003ff133219 */ /* 0x000fc80000011616 */
[----:B------:R-:W-:Y:S01]  /*2280*/  @P3 SHF.R.U32.HI R21, RZ, R3, R6 ;  /* 0x00000003ff153219 */ /* 0x000fe20000011606 */
[----:B------:R-:W-:-:S04]  /*2290*/  IMAD R19, R72, R19, RZ ;  /* 0x0000001348137224 */ /* 0x000fc800078e02ff */
[----:B------:R-:W-:Y:S01]  /*22a0*/  IMAD R6, R72, R21, RZ ;  /* 0x0000001548067224 */ /* 0x000fe200078e02ff */
[C---:B------:R-:W-:Y:S02]  /*22b0*/  ISETP.GE.AND P0, PT, R5.reuse, R19, PT ;  /* 0x000000130500720c */ /* 0x040fe40003f06270 */
[----:B------:R-:W-:Y:S02]  /*22c0*/  IADD3 R19, PT, PT, -R5, RZ, RZ ;  /* 0x000000ff05137210 */ /* 0x000fe40007ffe1ff */
[----:B------:R-:W-:Y:S01]  /*22d0*/  ISETP.GE.OR P0, PT, R7, R6, P0 ;  /* 0x000000060700720c */ /* 0x000fe20000706670 */
[----:B------:R-:W-:-:S04]  /*22e0*/  IMAD.HI.U32 R6, R5, R2, RZ ;  /* 0x0000000205067227 */ /* 0x000fc800078e00ff */
[----:B------:R-:W-:Y:S01]  /*22f0*/  IMAD R8, R4, R19, R8 ;  /* 0x0000001304087224 */ /* 0x000fe200078e0208 */
[----:B------:R-:W-:-:S04]  /*2300*/  SHF.R.U32.HI R6, RZ, R3, R6 ;  /* 0x00000003ff067219 */ /* 0x000fc80000011606 */
[----:B------:R-:W-:-:S03]  /*2310*/  SEL R6, R5, R6, !P3 ;  /* 0x0000000605067207 */ /* 0x000fc60005800000 */
[----:B------:R-:W-:-:S04]  /*2320*/  @!P0 IMAD.HI.U32 R18, R7, R2, RZ ;  /* 0x0000000207128227 */ /* 0x000fc800078e00ff */
[----:B------:R-:W-:Y:S01]  /*2330*/  IMAD.MOV R2, RZ, RZ, -R6 ;  /* 0x000000ffff027224 */ /* 0x000fe200078e0a06 */
[----:B------:R-:W-:-:S03]  /*2340*/  @!P0 SHF.R.U32.HI R18, RZ, R3, R18 ;  /* 0x00000003ff128219 */ /* 0x000fc60000011612 */
[----:B------:R-:W-:Y:S01]  /*2350*/  IMAD R2, R72, R2, R5 ;  /* 0x0000000248027224 */ /* 0x000fe200078e0205 */
        /* <DEDUP_REMOVED lines=9> */
.L_x_40:
[----:B------:R-:W1:Y:S02]  /*23f0*/  LDCU UR8, c[0x0][0xb30] ;  /* 0x00016600ff0877ac */ /* 0x000e640008000800 */
[----:B-1----:R-:W-:-:S09]  /*2400*/  UISETP.NE.AND UP0, UPT, UR8, 0x1, UPT ;  /* 0x000000010800788c */ /* 0x002fd2000bf05270 */
[----:B------:R-:W-:Y:S05]  /*2410*/  BRA.U UP0, `(.L_x_41) ;  /* 0x0000000100407547 */ /* 0x000fea000b800000 */
[----:B------:R-:W1:Y:S08]  /*2420*/  LDC.64 R4, c[0x0][0xb10] ;  /* 0x0002c400ff047b82 */ /* 0x000e700000000a00 */
[----:B------:R-:W2:Y:S08]  /*2430*/  LDC.64 R2, c[0x0][0xb18] ;  /* 0x0002c600ff027b82 */ /* 0x000eb00000000a00 */
[----:B------:R-:W4:Y:S08]  /*2440*/  LDC R6, c[0x0][0xb20] ;  /* 0x0002c800ff067b82 */ /* 0x000f300000000800 */
[----:B------:R-:W3:Y:S01]  /*2450*/  LDC R18, c[0x0][0xb0c] ;  /* 0x0002c300ff127b82 */ /* 0x000ee20000000800 */
[----:B-1----:R-:W-:-:S05]  /*2460*/  IMAD.HI.U32 R4, R11, R4, RZ ;  /* 0x000000040b047227 */ /* 0x002fca00078e00ff */
[----:B------:R-:W-:Y:S01]  /*2470*/  SHF.R.U32.HI R4, RZ, R5, R4 ;  /* 0x00000005ff047219 */ /* 0x000fe20000011604 */
[----:B--2---:R-:W-:Y:S01]  /*2480*/  IMAD.HI.U32 R3, R8, R3, RZ ;  /* 0x0000000308037227 */ /* 0x004fe200078e00ff */
[----:B------:R-:W-:-:S04]  /*2490*/  ISETP.NE.AND P0, PT, R2, 0x1, PT ;  /* 0x000000010200780c */ /* 0x000fc80003f05270 */
[----:B----4-:R-:W-:-:S04]  /*24a0*/  SHF.R.U32.HI R3, RZ, R6, R3 ;  /* 0x00000006ff037219 */ /* 0x010fc80000011603 */
[----:B------:R-:W-:Y:S02]  /*24b0*/  SEL R3, R8, R3, !P0 ;  /* 0x0000000308037207 */ /* 0x000fe40004000000 */
[----:B---3--:R-:W-:-:S04]  /*24c0*/  ISETP.NE.AND P1, PT, R18, 0x1, PT ;  /* 0x000000011200780c */ /* 0x008fc80003f25270 */
[----:B------:R-:W-:-:S05]  /*24d0*/  SEL R4, R11, R4, !P1 ;  /* 0x000000040b047207 */ /* 0x000fca0004800000 */
[----:B------:R-:W-:Y:S02]  /*24e0*/  IMAD.IADD R5, R3, 0x1, -R4 ;  /* 0x0000000103057824 */ /* 0x000fe400078e0a04 */
[----:B------:R-:W-:Y:S02]  /*24f0*/  IMAD.IADD R3, R4, 0x1, -R3 ;  /* 0x0000000104037824 */ /* 0x000fe400078e0a03 */
[----:B------:R-:W-:Y:S02]  /*2500*/  IMAD R11, R5, R18, R11 ;  /* 0x00000012050b7224 */ /* 0x000fe400078e020b */
[----:B------:R-:W-:-:S07]  /*2510*/  IMAD R8, R3, R2, R8 ;  /* 0x0000000203087224 */ /* 0x000fce00078e0208 */
.L_x_41:
[----:B------:R-:W-:Y:S01]  /*2520*/  VIADD R14, R14, 0x1 ;  /* 0x000000010e0e7836 */ /* 0x000fe20000000000 */
[----:B------:R-:W-:Y:S01]  /*2530*/  PLOP3.LUT P1, PT, PT, PT, PT, 0x80, 0x8 ;  /* 0x000000000008781c */ /* 0x000fe20003f2f070 */
[----:B------:R-:W-:Y:S02]  /*2540*/  IMAD.IADD R21, R11, 0x1, R170 ;  /* 0x000000010b157824 */ /* 0x000fe400078e02aa */
[----:B------:R-:W-:Y:S01]  /*2550*/  IMAD.IADD R20, R8, 0x1, R147 ;  /* 0x0000000108147824 */ /* 0x000fe200078e0293 */
[----:B------:R-:W-:-:S04]  /*2560*/  ISETP.NE.AND P0, PT, R14, 0x2, PT ;  /* 0x000000020e00780c */ /* 0x000fc80003f05270 */
[----:B------:R-:W-:Y:S02]  /*2570*/  SEL R2, RZ, 0x1, P0 ;  /* 0x00000001ff027807 */ /* 0x000fe40000000000 */
[----:B------:R-:W-:Y:S02]  /*2580*/  SEL R14, R14, RZ, P0 ;  /* 0x000000ff0e0e7207 */ /* 0x000fe40000000000 */
[----:B------:R-:W-:Y:S01]  /*2590*/  LOP3.LUT R13, R13, R2, RZ, 0x3c, !PT ;  /* 0x000000020d0d7212 */ /* 0x000fe200078e3cff */
[----:B------:R-:W-:Y:S06]  /*25a0*/  @P2 BRA `(.L_x_42) ;  /* 0xfffffff000582947 */ /* 0x000fec000383ffff */
[----:B------:R-:W-:Y:S01]  /*25b0*/  UIADD3 UR4, UPT, UPT, UR4, 0x18, URZ ;  /* 0x0000001804047890 */ /* 0x000fe2000fffe0ff */
[----:B------:R-:W-:-:S03]  /*25c0*/  SHF.L.U32 R3, R15, 0x1f, RZ ;  /* 0x0000001f0f037819 */ /* 0x000fc600000006ff */
[----:B------:R-:W-:-:S09]  /*25d0*/  ULEA UR5, UR13, UR4, 0x3 ;  /* 0x000000040d057291 */ /* 0x000fd2000f8e18ff */
[----:B------:R-:W1:Y:S02]  /*25e0*/  SYNCS.PHASECHK.TRANS64.TRYWAIT P0, [UR5], R3 ;  /* 0x00000003ff0075a7 */ /* 0x000e640008001105 */
[----:B-1----:R-:W-:Y:S05]  /*25f0*/  @!P0 BRA `(.L_x_43) ;  /* 0x00000064001c8947 */ /* 0x002fea0003800000 */
.L_x_128:
[----:B------:R-:W-:-:S04]  /*2600*/  UIADD3 UR6, UPT, UPT, UR13, 0x1, URZ ;  /* 0x000000010d067890 */ /* 0x000fc8000fffe0ff */
[----:B------:R-:W-:-:S04]  /*2610*/  UISETP.NE.AND UP0, UPT, UR6, 0x3, UPT ;  /* 0x000000030600788c */ /* 0x000fc8000bf05270 */
[----:B------:R-:W-:Y:S02]  /*2620*/  USEL UR7, URZ, 0x1, UP0 ;  /* 0x00000001ff077887 */ /* 0x000fe40008000000 */
[----:B------:R-:W-:-:S04]  /*2630*/  USEL UR6, UR6, URZ, UP0 ;  /* 0x000000ff06067287 */ /* 0x000fc80008000000 */
[----:B------:R-:W-:Y:S01]  /*2640*/  ULEA UR5, UR6, UR4, 0x3 ;  /* 0x0000000406057291 */ /* 0x000fe2000f8e18ff */
[----:B------:R-:W-:-:S04]  /*2650*/  LOP3.LUT R15, R15, UR7, RZ, 0x3c, !PT ;  /* 0x000000070f0f7c12 */ /* 0x000fc8000f8e3cff */
[----:B-1----:R-:W-:-:S04]  /*2660*/  SHF.L.U32 R3, R15, 0x1f, RZ ;  /* 0x0000001f0f037819 */ /* 0x002fc800000006ff */
[----:B------:R-:W1:Y:S02]  /*2670*/  SYNCS.PHASECHK.TRANS64.TRYWAIT P0, [UR5], R3 ;  /* 0x00000003ff0075a7 */ /* 0x000e640008001105 */
[----:B-1----:R-:W-:Y:S05]  /*2680*/  @!P0 BRA `(.L_x_44) ;  /* 0x0000006400108947 */ /* 0x002fea0003800000 */
.L_x_130:
[----:B------:R-:W-:-:S04]  /*2690*/  UIADD3 UR6, UPT, UPT, UR6, 0x1, URZ ;  /* 0x0000000106067890 */ /* 0x000fc8000fffe0ff */
[----:B------:R-:W-:-:S04]  /*26a0*/  UISETP.NE.AND UP0, UPT, UR6, 0x3, UPT ;  /* 0x000000030600788c */ /* 0x000fc8000bf05270 */
[----:B------:R-:W-:Y:S02]  /*26b0*/  USEL UR5, URZ, 0x1, UP0 ;  /* 0x00000001ff057887 */ /* 0x000fe40008000000 */
[----:B------:R-:W-:-:S04]  /*26c0*/  USEL UR6, UR6, URZ, UP0 ;  /* 0x000000ff06067287 */ /* 0x000fc80008000000 */
[----:B------:R-:W-:Y:S01]  /*26d0*/  ULEA UR6, UR6, UR4, 0x3 ;  /* 0x0000000406067291 */ /* 0x000fe2000f8e18ff */
[----:B-1----:R-:W-:-:S04]  /*26e0*/  LOP3.LUT R3, R15, UR5, RZ, 0x3c, !PT ;  /* 0x000000050f037c12 */ /* 0x002fc8000f8e3cff */
[----:B------:R-:W-:Y:S01]  /*26f0*/  SHF.L.U32 R3, R3, 0x1f, RZ ;  /* 0x0000001f03037819 */ /* 0x000fe200000006ff */
[----:B---3--:R-:W-:-:S07]  /*2700*/  IMAD.U32 R0, RZ, RZ, UR6 ;  /* 0x00000006ff007e24 */ /* 0x008fce000f8e00ff */
.L_x_45:
[----:B-1----:R1:W2:Y:S02]  /*2710*/  SYNCS.PHASECHK.TRANS64.TRYWAIT P0, [R0+URZ], R3 ;  /* 0x00000003000075a7 */ /* 0x0022a400080011ff */
[----:B--2---:R-:W-:Y:S05]  /*2720*/  @!P0 NANOSLEEP.SYNCS 0x989680 ;  /* 0x009896800000895d */ /* 0x004fea0003900000 */
[----:B------:R-:W2:Y:S02]  /*2730*/  @!P0 SYNCS.PHASECHK.TRANS64 P0, [R0+URZ], R3 ;  /* 0x00000003000085a7 */ /* 0x000ea400080010ff */
[----:B--2---:R-:W-:Y:S05]  /*2740*/  @P0 EXIT ;  /* 0x000000000000094d */ /* 0x004fea0003800000 */
[----:B------:R-:W-:Y:S05]  /*2750*/  BRA `(.L_x_45) ;  /* 0xfffffffc00ec7947 */ /* 0x000fea000383ffff */
.L_x_22:
[----:B------:R-:W-:-:S04]  /*2760*/  UISETP.NE.AND UP1, UPT, UR37, URZ, UPT ;  /* 0x000000ff2500728c */ /* 0x000fc8000bf25270 */
[----:B------:R-:W-:-:S09]  /*2770*/  UISETP.NE.OR UP1, UPT, UR10, 0x1, UP1 ;  /* 0x000000010a00788c */ /* 0x000fd20008f25670 */
[----:B------:R-:W-:Y:S05]  /*2780*/  BRA.U UP1, `(.L_x_46) ;  /* 0x00000005014c7547 */ /* 0x000fea000b800000 */
[----:B------:R-:W-:Y:S01]  /*2790*/  HFMA2 R11, -RZ, RZ, 0, 0 ;  /* 0x00000000ff0b7431 */ /* 0x000fe200000001ff */
[----:B------:R-:W-:Y:S01]  /*27a0*/  ISETP.GE.U32.AND P2, PT, R10, 0x2, PT ;  /* 0x000000020a00780c */ /* 0x000fe20003f46070 */
[----:B------:R-:W-:Y:S01]  /*27b0*/  IMAD.MOV.U32 R12, RZ, RZ, 0x1 ;  /* 0x00000001ff0c7424 */ /* 0x000fe200078e00ff */
[----:B------:R-:W-:Y:S01]  /*27c0*/  CS2R R8, SRZ ;  /* 0x0000000000087805 */ /* 0x000fe2000001ff00 */
[----:B------:R-:W-:Y:S01]  /*27d0*/  IMAD.MOV.U32 R3, RZ, RZ, RZ ;  /* 0x000000ffff037224 */ /* 0x000fe200078e00ff */
[----:B------:R-:W-:Y:S01]  /*27e0*/  UMOV UR4, 0x400 ;  /* 0x0000040000047882 */ /* 0x000fe20000000000 */
[----:B------:R-:W-:Y:S01]  /*27f0*/  UMOV UR6, URZ ;  /* 0x000000ff00067c82 */ /* 0x000fe20008000000 */
[----:B------:R-:W-:-:S12]  /*2800*/  ULEA UR37, UR37, UR4, 0x18 ;  /* 0x0000000425257291 */ /* 0x000fd8000f8ec0ff */
.L_x_50:
[----:B------:R-:W-:Y:S02]  /*2810*/  LEA R0, R3, UR37, 0x3 ;  /* 0x0000002503007c11 */ /* 0x000fe4000f8e18ff */
[----:B------:R-:W-:-:S03]  /*2820*/  SHF.L.U32 R5, R8, 0x1f, RZ ;  /* 0x0000001f08057819 */ /* 0x000fc600000006ff */
[----:B------:R-:W-:Y:S01]  /*2830*/  VIADD R4, R0, 0xd0 ;  /* 0x000000d000047836 */ /* 0x000fe20000000000 */
[----:B------:R-:W1:Y:S02]  /*2840*/  SYNCS.PHASECHK.TRANS64.TRYWAIT P0, [R0+URZ+0xc0], R5 ;  /* 0x0000c005000075a7 */ /* 0x000e6400080011ff */
[----:B-1----:R-:W-:Y:S05]  /*2850*/  @!P0 BRA `(.L_x_47) ;  /* 0x0000006000b48947 */ /* 0x002fea0003800000 */
.L_x_131:
[----:B------:R-:W-:Y:S01]  /*2860*/  ULEA UR5, UR6, UR37, 0x3 ;  /* 0x0000002506057291 */ /* 0x000fe2000f8e18ff */
[----:B------:R-:W-:Y:S01]  /*2870*/  PRMT R4, RZ, 0x654, R4 ;  /* 0x00000654ff047816 */ /* 0x000fe20000000004 */
[----:B-1----:R-:W-:Y:S01]  /*2880*/  @!P2 IMAD.MOV.U32 R5, RZ, RZ, 0x10 ;  /* 0x00000010ff05a424 */ /* 0x002fe200078e00ff */
[----:B------:R-:W-:Y:S01]  /*2890*/  SHF.L.U32 R7, R12, 0x1f, RZ ;  /* 0x0000001f0c077819 */ /* 0x000fe200000006ff */
[----:B------:R-:W-:Y:S01]  /*28a0*/  UIADD3 UR4, UPT, UPT, UR5, 0x60, URZ ;  /* 0x0000006005047890 */ /* 0x000fe2000fffe0ff */
[----:B------:R1:W-:Y:S05]  /*28b0*/  SYNCS.ARRIVE.TRANS64.RED.A1T0 RZ, [R4+URZ], RZ ;  /* 0x000000ff04ff79a7 */ /* 0x0003ea00081004ff */
[----:B------:R-:W-:Y:S01]  /*28c0*/  IMAD.U32 R13, RZ, RZ, UR4 ;  /* 0x00000004ff0d7e24 */ /* 0x000fe2000f8e00ff */
[----:B------:R-:W2:Y:S04]  /*28d0*/  SYNCS.PHASECHK.TRANS64.TRYWAIT P0, [UR5+0x70], R7 ;  /* 0x00007007ff0075a7 */ /* 0x000ea80008001105 */
[----:B------:R-:W-:Y:S01]  /*28e0*/  PRMT R13, R10, 0x654, R13 ;  /* 0x000006540a0d7816 */ /* 0x000fe2000000000d */
[----:B-12---:R-:W-:Y:S06]  /*28f0*/  @!P0 BRA `(.L_x_48) ;  /* 0x0000006000a08947 */ /* 0x006fec0003800000 */
.L_x_133:
[----:B------:R-:W-:Y:S01]  /*2900*/  ULEA UR4, UR6, UR37, 0x4 ;  /* 0x0000002506047291 */ /* 0x000fe2000f8e20ff */
[----:B------:R-:W-:Y:S01]  /*2910*/  SEL R2, R13, R2, !P2 ;  /* 0x000000020d027207 */ /* 0x000fe20005000000 */
[----:B------:R-:W-:Y:S01]  /*2920*/  UIADD3 UR5, UPT, UPT, UR5, 0x60, URZ ;  /* 0x0000006005057890 */ /* 0x000fe2000fffe0ff */
[----:B-1----:R-:W-:Y:S01]  /*2930*/  LEA R0, R11, UR37, 0x3 ;  /* 0x000000250b007c11 */ /* 0x002fe2000f8e18ff */
[----:B------:R-:W-:Y:S01]  /*2940*/  UIADD3 UR4, UPT, UPT, UR4, 0xf0, URZ ;  /* 0x000000f004047890 */ /* 0x000fe2000fffe0ff */
[----:B------:R1:W-:Y:S01]  /*2950*/  @!P2 SYNCS.ARRIVE.TRANS64.RED RZ, [R2+URZ], R5 ;  /* 0x0000000502ffa9a7 */ /* 0x0003e200080004ff */
[----:B------:R-:W-:Y:S01]  /*2960*/  UIADD3 UR6, UPT, UPT, UR6, 0x1, URZ ;  /* 0x0000000106067890 */ /* 0x000fe2000fffe0ff */
[----:B------:R-:W-:-:S03]  /*2970*/  VIADD R3, R3, 0x1 ;  /* 0x0000000103037836 */ /* 0x000fc60000000000 */
[----:B------:R-:W-:Y:S02]  /*2980*/  UISETP.NE.AND UP0, UPT, UR6, 0x2, UPT ;  /* 0x000000020600788c */ /* 0x000fe4000bf05270 */
[----:B------:R-:W-:Y:S01]  /*2990*/  ISETP.NE.AND P0, PT, R3, 0x2, PT ;  /* 0x000000020300780c */ /* 0x000fe20003f05270 */
[----:B------:R-:W-:Y:S06]  /*29a0*/  UGETNEXTWORKID.BROADCAST [UR4], [UR5] ;  /* 0x00000000040073ca */ /* 0x000fec0008000100 */
[----:B------:R-:W-:Y:S02]  /*29b0*/  USEL UR4, URZ, 0x1, UP0 ;  /* 0x00000001ff047887 */ /* 0x000fe40008000000 */
[----:B------:R-:W-:-:S04]  /*29c0*/  USEL UR6, UR6, URZ, UP0 ;  /* 0x000000ff06067287 */ /* 0x000fc80008000000 */
[----:B------:R-:W-:Y:S02]  /*29d0*/  LOP3.LUT R12, R12, UR4, RZ, 0x3c, !PT ;  /* 0x000000040c0c7c12 */ /* 0x000fe4000f8e3cff */
[----:B-1----:R-:W-:-:S04]  /*29e0*/  SHF.L.U32 R5, R9, 0x1f, RZ ;  /* 0x0000001f09057819 */ /* 0x002fc800000006ff */
[----:B------:R-:W1:Y:S02]  /*29f0*/  SYNCS.PHASECHK.TRANS64.TRYWAIT P1, [R0+URZ+0x60], R5 ;  /* 0x00006005000075a7 */ /* 0x000e6400080211ff */
[----:B-1----:R-:W-:Y:S05]  /*2a00*/  @!P1 BRA `(.L_x_49) ;  /* 0x0000006000749947 */ /* 0x002fea0003800000 */
.L_x_134:
[----:B------:R-:W-:Y:S01]  /*2a10*/  LEA R4, R11, UR37, 0x4 ;  /* 0x000000250b047c11 */ /* 0x000fe2000f8e20ff */
[----:B-1----:R-:W-:Y:S01]  /*2a20*/  VIADD R0, R0, 0x70 ;  /* 0x0000007000007836 */ /* 0x002fe20000000000 */
[----:B------:R-:W-:Y:S01]  /*2a30*/  SEL R3, R3, RZ, P0 ;  /* 0x000000ff03037207 */ /* 0x000fe20000000000 */
[----:B------:R-:W-:-:S03]  /*2a40*/  VIADD R11, R11, 0x1 ;  /* 0x000000010b0b7836 */ /* 0x000fc60000000000 */
[----:B------:R-:W1:Y:S01]  /*2a50*/  LDS.128 R4, [R4+0xf0] ;  /* 0x0000f00004047984 */ /* 0x000e620000000c00 */
[----:B------:R-:W-:Y:S02]  /*2a60*/  PRMT R0, RZ, 0x654, R0 ;  /* 0x00000654ff007816 */ /* 0x000fe40000000000 */
[C---:B------:R-:W-:Y:S01]  /*2a70*/  ISETP.NE.AND P1, PT, R11.reuse, 0x2, PT ;  /* 0x000000020b00780c */ /* 0x040fe20003f25270 */
[----:B------:R-:W-:Y:S01]  /*2a80*/  @!PT LDS RZ, [RZ] ;  /* 0x00000000fffff984 */ /* 0x000fe20000000800 */
[----:B------:R-:W-:Y:S01]  /*2a90*/  @!PT LDS RZ, [RZ] ;  /* 0x00000000fffff984 */ /* 0x000fe20000000800 */
[----:B------:R-:W-:Y:S01]  /*2aa0*/  @!PT LDS RZ, [RZ] ;  /* 0x00000000fffff984 */ /* 0x000fe20000000800 */
[----:B------:R-:W-:Y:S01]  /*2ab0*/  @!PT LDS RZ, [RZ] ;  /* 0x00000000fffff984 */ /* 0x000fe20000000800 */
[----:B------:R2:W-:Y:S06]  /*2ac0*/  MEMBAR.ALL.CTA ;  /* 0x0000000000007992 */ /* 0x0005ec0000008000 */
[----:B--2---:R-:W2:Y:S01]  /*2ad0*/  FENCE.VIEW.ASYNC.S ;  /* 0x00000000000073c6 */ /* 0x004ea20000000000 */
[----:B------:R-:W-:Y:S01]  /*2ae0*/  SEL R11, R11, RZ, P1 ;  /* 0x000000ff0b0b7207 */ /* 0x000fe20000800000 */
[----:B--2---:R2:W-:Y:S01]  /*2af0*/  SYNCS.ARRIVE.TRANS64.RED.A1T0 RZ, [R0+URZ], RZ ;  /* 0x000000ff00ff79a7 */ /* 0x0045e200081004ff */
[----:B-1----:R-:W-:-:S02]  /*2b00*/  LOP3.LUT P3, RZ, R6, 0x1, RZ, 0xc0, !PT ;  /* 0x0000000106ff7812 */ /* 0x002fc4000786c0ff */
[----:B------:R-:W-:-:S04]  /*2b10*/  SEL R5, RZ, 0x1, P0 ;  /* 0x00000001ff057807 */ /* 0x000fc80000000000 */
[----:B------:R-:W-:Y:S02]  /*2b20*/  LOP3.LUT R8, R8, R5, RZ, 0x3c, !PT ;  /* 0x0000000508087212 */ /* 0x000fe400078e3cff */
[----:B--2---:R-:W-:-:S04]  /*2b30*/  SEL R0, RZ, 0x1, P1 ;  /* 0x00000001ff007807 */ /* 0x004fc80000800000 */
[----:B------:R-:W-:Y:S01]  /*2b40*/  LOP3.LUT R9, R9, R0, RZ, 0x3c, !PT ;  /* 0x0000000009097212 */ /* 0x000fe200078e3cff */
[----:B------:R-:W-:Y:S06]  /*2b50*/  @P3 BRA `(.L_x_50) ;  /* 0xfffffffc002c3947 */ /* 0x000fec000383ffff */
[----:B------:R-:W-:Y:S01]  /*2b60*/  ULEA UR5, UR6, UR37, 0x3 ;  /* 0x0000002506057291 */ /* 0x000fe2000f8e18ff */
[----:B------:R-:W-:-:S08]  /*2b70*/  SHF.L.U32 R3, R12, 0x1f, RZ ;  /* 0x0000001f0c037819 */ /* 0x000fd000000006ff */
[----:B------:R-:W1:Y:S02]  /*2b80*/  SYNCS.PHASECHK.TRANS64 P0, [UR5+0x70], R3 ;  /* 0x00007003ff0075a7 */ /* 0x000e640008001005 */
[----:B-1----:R-:W-:Y:S05]  /*2b90*/  @P0 BRA `(.L_x_51) ;  /* 0x0000000000080947 */ /* 0x002fea0003800000 */
[----:B------:R-:W1:Y:S02]  /*2ba0*/  SYNCS.PHASECHK.TRANS64.TRYWAIT P0, [UR5+0x70], R3 ;  /* 0x00007003ff0075a7 */ /* 0x000e640008001105 */
[----:B-1----:R-:W-:Y:S05]  /*2bb0*/  @!P0 BRA `(.L_x_52) ;  /* 0x00000060001c8947 */ /* 0x002fea0003800000 */
.L_x_51:
[----:B------:R-:W-:-:S04]  /*2bc0*/  UIADD3 UR4, UPT, UPT, UR6, 0x1, URZ ;  /* 0x0000000106047890 */ /* 0x000fc8000fffe0ff */
[----:B------:R-:W-:-:S04]  /*2bd0*/  UISETP.NE.AND UP0, UPT, UR4, 0x2, UPT ;  /* 0x000000020400788c */ /* 0x000fc8000bf05270 */
[----:B------:R-:W-:Y:S02]  /*2be0*/  USEL UR7, URZ, 0x1, UP0 ;  /* 0x00000001ff077887 */ /* 0x000fe40008000000 */
[----:B------:R-:W-:-:S04]  /*2bf0*/  USEL UR4, UR4, URZ, UP0 ;  /* 0x000000ff04047287 */ /* 0x000fc80008000000 */
[----:B------:R-:W-:Y:S01]  /*2c00*/  ULEA UR4, UR4, UR37, 0x3 ;  /* 0x0000002504047291 */ /* 0x000fe2000f8e18ff */
[----:B-1----:R-:W-:-:S04]  /*2c10*/  LOP3.LUT R3, R12, UR7, RZ, 0x3c, !PT ;  /* 0x000000070c037c12 */ /* 0x002fc8000f8e3cff */
[----:B------:R-:W-:-:S04]  /*2c20*/  SHF.L.U32 R0, R3, 0x1f, RZ ;  /* 0x0000001f03007819 */ /* 0x000fc800000006ff */
[----:B------:R-:W1:Y:S02]  /*2c30*/  SYNCS.PHASECHK.TRANS64 P0, [UR4+0x70], R0 ;  /* 0x00007000ff0075a7 */ /* 0x000e640008001004 */
[----:B-1----:R-:W-:Y:S05]  /*2c40*/  @P0 EXIT ;  /* 0x000000000000094d */ /* 0x002fea0003800000 */
[----:B------:R-:W-:Y:S02]  /*2c50*/  SHF.L.U32 R3, R3, 0x1f, RZ ;  /* 0x0000001f03037819 */ /* 0x000fe400000006ff */
[----:B------:R-:W-:-:S07]  /*2c60*/  MOV R0, UR4 ;  /* 0x0000000400007c02 */ /* 0x000fce0008000f00 */
.L_x_53:
[----:B-1----:R1:W2:Y:S02]  /*2c70*/  SYNCS.PHASECHK.TRANS64.TRYWAIT P0, [R0+URZ+0x70], R3 ;  /* 0x00007003000075a7 */ /* 0x0022a400080011ff */
[----:B--2---:R-:W-:Y:S05]  /*2c80*/  @!P0 NANOSLEEP.SYNCS 0x989680 ;  /* 0x009896800000895d */ /* 0x004fea0003900000 */
[----:B------:R-:W2:Y:S02]  /*2c90*/  @!P0 SYNCS.PHASECHK.TRANS64 P0, [R0+URZ+0x70], R3 ;  /* 0x00007003000085a7 */ /* 0x000ea400080010ff */
[----:B--2---:R-:W-:Y:S05]  /*2ca0*/  @P0 EXIT ;  /* 0x000000000000094d */ /* 0x004fea0003800000 */
[----:B------:R-:W-:Y:S05]  /*2cb0*/  BRA `(.L_x_53) ;  /* 0xfffffffc00ec7947 */ /* 0x000fea000383ffff */
.L_x_46:
[----:B------:R-:W-:Y:S05]  /*2cc0*/  BRA.U UP4, `(.L_x_54) ;  /* 0x0000001104d87547 */ /* 0x000fea000b800000 */
[----:B------:R-:W-:Y:S01]  /*2cd0*/  UMOV UR6, 0x40 ;  /* 0x0000004000067882 */ /* 0x000fe20000000000 */
[----:B------:R-:W-:Y:S01]  /*2ce0*/  NOP ;  /* 0x0000000000007918 */ /* 0x000fe20000000000 */
[----:B------:R-:W-:Y:S01]  /*2cf0*/  ULEA UR6, UR37, UR6, 0x18 ;  /* 0x0000000625067291 */ /* 0x000fe2000f8ec0ff */
[----:B------:R-:W-:Y:S02]  /*2d00*/  UMOV UR7, 0x400 ;  /* 0x0000040000077882 */ /* 0x000fe40000000000 */
[----:B------:R-:W-:-:S06]  /*2d10*/  ULEA UR37, UR37, UR7, 0x18 ;  /* 0x0000000725257291 */ /* 0x000fcc000f8ec0ff */
[----:B------:R-:W1:Y:S02]  /*2d20*/  LDS.U8 R2, [UR6+0x1c] ;  /* 0x00001c06ff027984 */ /* 0x000e640008000000 */
[----:B-1----:R-:W-:-:S13]  /*2d30*/  ISETP.NE.AND P0, PT, R2, RZ, PT ;  /* 0x000000ff0200720c */ /* 0x002fda0003f05270 */
[----:B------:R-:W-:Y:S05]  /*2d40*/  @P0 BRA `(.L_x_55) ;  /* 0x0000000400080947 */ /* 0x000fea0003800000 */
[----:B------:R-:W-:Y:S02]  /*2d50*/  UISETP.NE.U32.AND UP0, UPT, UR5, 0x1, UPT ;  /* 0x000000010500788c */ /* 0x000fe4000bf05070 */
[----:B------:R-:W-:-:S07]  /*2d60*/  UIADD3 UR8, UPT, UPT, UR6, 0x8, URZ ;  /* 0x0000000806087890 */ /* 0x000fce000fffe0ff */
[----:B------:R-:W-:Y:S05]  /*2d70*/  BRA.U !UP0, `(.L_x_56) ;  /* 0x00000001089c7547 */ /* 0x000fea000b800000 */
[----:B------:R-:W-:Y:S01]  /*2d80*/  ELECT P0, URZ, PT ;  /* 0x0000000000ff782f */ /* 0x000fe20003800000 */
[----:B------:R-:W-:-:S12]  /*2d90*/  BSSY B0, `(.L_x_56) ;  /* 0x0000025000007945 */ /* 0x000fd80003800000 */
[----:B------:R-:W-:Y:S05]  /*2da0*/  @!P0 BRA `(.L_x_57) ;  /* 0x00000000008c8947 */ /* 0x000fea0003800000 */
[----:B------:R-:W-:-:S05]  /*2db0*/  UMOV UR7, 0x10 ;  /* 0x0000001000077882 */ /* 0x000fca0000000000 */
[----:B------:R-:W-:Y:S04]  /*2dc0*/  DEPBAR.LE SB1, 0x36 ;  /* 0x00009d800000791a */ /* 0x000fe80000000000 */
[----:B------:R-:W1:Y:S02]  /*2dd0*/  UTCATOMSWS.2CTA.FIND_AND_SET.ALIGN UP1, UR7, UR7 ;  /* 0x00000007000775e3 */ /* 0x000e640008220800 */
[----:B-1----:R-:W-:Y:S01]  /*2de0*/  MOV R11, UR7 ;  /* 0x00000007000b7c02 */ /* 0x002fe20008000f00 */
[----:B------:R-:W-:Y:S06]  /*2df0*/  BRA.U UP1, `(.L_x_58) ;  /* 0x0000000101187547 */ /* 0x000fec000b800000 */
.L_x_59:
[----:B------:R-:W-:Y:S05]  /*2e00*/  NANOSLEEP 0x64 ;  /* 0x000000640000795d */ /* 0x000fea0003800000 */
[----:B------:R-:W-:-:S05]  /*2e10*/  UMOV UR7, 0x10 ;  /* 0x0000001000077882 */ /* 0x000fca0000000000 */
[----:B------:R-:W-:Y:S04]  /*2e20*/  DEPBAR.LE SB1, 0x36 ;  /* 0x00009d800000791a */ /* 0x000fe80000000000 */
[----:B------:R-:W1:Y:S02]  /*2e30*/  UTCATOMSWS.2CTA.FIND_AND_SET.ALIGN UP1, UR7, UR7 ;  /* 0x00000007000775e3 */ /* 0x000e640008220800 */
[----:B-1----:R-:W-:Y:S01]  /*2e40*/  MOV R11, UR7 ;  /* 0x00000007000b7c02 */ /* 0x002fe20008000f00 */
[----:B------:R-:W-:Y:S05]  /*2e50*/  BRA.U !UP1, `(.L_x_59) ;  /* 0xfffffffd09e87547 */ /* 0x000fea000b83ffff */
.L_x_58:
[----:B------:R-:W1:Y:S01]  /*2e60*/  LDS R5, [UR6+0x10] ;  /* 0x00001006ff057984 */ /* 0x000e620008000800 */
[----:B------:R-:W-:Y:S01]  /*2e70*/  IMAD.U32 R3, RZ, RZ, UR37 ;  /* 0x00000025ff037e24 */ /* 0x000fe2000f8e00ff */
[----:B------:R-:W-:-:S03]  /*2e80*/  MOV R2, UR4 ;  /* 0x0000000400027c02 */ /* 0x000fc60008000f00 */
[----:B------:R-:W-:Y:S01]  /*2e90*/  VIADD R3, R3, 0x110 ;  /* 0x0000011003037836 */ /* 0x000fe20000000000 */
[----:B-1----:R-:W-:-:S04]  /*2ea0*/  SHF.L.U32 R5, R5, 0x1f, RZ ;  /* 0x0000001f05057819 */ /* 0x002fc800000006ff */
[----:B------:R-:W1:Y:S02]  /*2eb0*/  SYNCS.PHASECHK.TRANS64.TRYWAIT P0, [UR6+0x8], R5 ;  /* 0x00000805ff0075a7 */ /* 0x000e640008001106 */
[----:B-1----:R-:W-:Y:S05]  /*2ec0*/  @P0 BRA `(.L_x_60) ;  /* 0x0000000000080947 */ /* 0x002fea0003800000 */
[----:B------:R-:W1:Y:S02]  /*2ed0*/  SYNCS.PHASECHK.TRANS64.TRYWAIT P0, [UR6+0x8], R5 ;  /* 0x00000805ff0075a7 */ /* 0x000e640008001106 */
[----:B-1----:R-:W-:Y:S05]  /*2ee0*/  @!P0 BRA `(.L_x_61) ;  /* 0x0000005c00688947 */ /* 0x002fea0003800000 */
.L_x_60:
[----:B-1----:R-:W-:Y:S01]  /*2ef0*/  HFMA2 R4, -RZ, RZ, 0, 5.9604644775390625e-08 ;  /* 0x00000001ff047431 */ /* 0x002fe200000001ff */
[----:B------:R-:W-:Y:S01]  /*2f00*/  UPRMT UR7, UR4, 0x654, UR8 ;  /* 0x0000065404077896 */ /* 0x000fe20008000008 */
[----:B------:R-:W-:Y:S01]  /*2f10*/  IMAD.MOV.U32 R6, RZ, RZ, 0xffff ;  /* 0x0000ffffff067424 */ /* 0x000fe200078e00ff */
[----:B------:R-:W-:Y:S01]  /*2f20*/  PRMT R2, R2, 0x654, R3 ;  /* 0x0000065402027816 */ /* 0x000fe20000000003 */
[----:B------:R-:W-:Y:S02]  /*2f30*/  IMAD.MOV.U32 R5, RZ, RZ, 0x4 ;  /* 0x00000004ff057424 */ /* 0x000fe400078e00ff */
[----:B------:R-:W-:Y:S01]  /*2f40*/  IMAD.SHL.U32 R9, R11, 0x20, RZ ;  /* 0x000000200b097824 */ /* 0x000fe200078e00ff */
[----:B------:R-:W-:Y:S02]  /*2f50*/  MOV R3, UR7 ;  /* 0x0000000700037c02 */ /* 0x000fe40008000f00 */
[-C--:B------:R-:W-:Y:S01]  /*2f60*/  SHF.L.U32 R7, R6, R11.reuse, RZ ;  /* 0x0000000b06077219 */ /* 0x080fe200000006ff */
[----:B------:R1:W-:Y:S01]  /*2f70*/  SYNCS.ARRIVE.TRANS64.RED RZ, [UR7], R5 ;  /* 0x00000005ffff79a7 */ /* 0x0003e20008000407 */
[----:B------:R-:W-:Y:S01]  /*2f80*/  SHF.L.U32 R6, R4, R11, RZ ;  /* 0x0000000b04067219 */ /* 0x000fe200000006ff */
[----:B------:R1:W-:Y:S04]  /*2f90*/  STS [UR37+0x110], R9 ;  /* 0x00011009ff007988 */ /* 0x0003e80008000825 */
[----:B------:R1:W-:Y:S04]  /*2fa0*/  STAS [R2.64], R11 ;  /* 0x0000000b02007dbd */ /* 0x0003e8000c0008ff */
[----:B------:R1:W-:Y:S04]  /*2fb0*/  ATOMS.OR RZ, [UR6+0x14], R7 ;  /* 0x00001407ffff798c */ /* 0x0003e8000b000006 */
[----:B------:R1:W-:Y:S04]  /*2fc0*/  ATOMS.OR RZ, [UR6+0x18], R6 ;  /* 0x00001806ffff798c */ /* 0x0003e8000b000006 */
[----:B------:R1:W-:Y:S02]  /*2fd0*/  ATOMS.XOR RZ, [UR6+0x10], R4 ;  /* 0x00001004ffff798c */ /* 0x0003e4000b800006 */
.L_x_57:
[----:B------:R-:W-:Y:S05]  /*2fe0*/  BSYNC B0 ;  /* 0x0000000000007941 */ /* 0x000fea0003800000 */
.L_x_56:
[----:B------:R-:W-:Y:S05]  /*2ff0*/  BRA.U UP0, `(.L_x_62) ;  /* 0x00000001006c7547 */ /* 0x000fea000b800000 */
[----:B------:R-:W-:-:S03]  /*3000*/  UMOV UR7, 0xffffffff ;  /* 0xffffffff00077882 */ /* 0x000fc60000000000 */
[----:B------:R-:W-:Y:S05]  /*3010*/  BRA.DIV UR7, `(.L_x_63) ;  /* 0x0000005e07347947 */ /* 0x000fea000b800000 */
[----:B------:R-:W-:-:S13]  /*3020*/  ELECT P6, URZ, PT ;  /* 0x0000000000ff782f */ /* 0x000fda00038c0000 */
.L_x_138:
[----:B------:R-:W-:Y:S05]  /*3030*/  @!P6 BRA `(.L_x_62) ;  /* 0x00000000005ce947 */ /* 0x000fea0003800000 */
[----:B-1----:R-:W1:Y:S02]  /*3040*/  LDS R3, [UR6+0x10] ;  /* 0x00001006ff037984 */ /* 0x002e640008000800 */
[----:B-1----:R-:W-:-:S04]  /*3050*/  SHF.L.U32 R3, R3, 0x1f, RZ ;  /* 0x0000001f03037819 */ /* 0x002fc800000006ff */
[----:B------:R-:W1:Y:S02]  /*3060*/  SYNCS.PHASECHK.TRANS64.TRYWAIT P0, [UR6+0x8], R3 ;  /* 0x00000803ff0075a7 */ /* 0x000e640008001106 */
[----:B-1----:R-:W-:Y:S05]  /*3070*/  @P0 BRA `(.L_x_64) ;  /* 0x0000000000080947 */ /* 0x002fea0003800000 */
[----:B------:R-:W1:Y:S02]  /*3080*/  SYNCS.PHASECHK.TRANS64.TRYWAIT P0, [UR6+0x8], R3 ;  /* 0x00000803ff0075a7 */ /* 0x000e640008001106 */
[----:B-1----:R-:W-:Y:S05]  /*3090*/  @!P0 BRA `(.L_x_65) ;  /* 0x0000005c00348947 */ /* 0x002fea0003800000 */
.L_x_64:
[----:B------:R-:W2:Y:S01]  /*30a0*/  LDS R5, [UR37+0x110] ;  /* 0x00011025ff057984 */ /* 0x000ea20008000800 */
[----:B-1----:R-:W-:Y:S02]  /*30b0*/  HFMA2 R2, -RZ, RZ, 0, 5.9604644775390625e-08 ;  /* 0x00000001ff027431 */ /* 0x002fe400000001ff */
[----:B------:R-:W-:Y:S01]  /*30c0*/  IMAD.MOV.U32 R3, RZ, RZ, 0xffff ;  /* 0x0000ffffff037424 */ /* 0x000fe200078e00ff */
[----:B------:R-:W-:Y:S01]  /*30d0*/  UPRMT UR7, UR4, 0x654, UR8 ;  /* 0x0000065404077896 */ /* 0x000fe20008000008 */
[----:B--2---:R-:W-:-:S03]  /*30e0*/  IMAD.SHL.U32 R4, R5, 0x20, RZ ;  /* 0x0000002005047824 */ /* 0x004fc600078e00ff */
[-C--:B------:R-:W-:Y:S02]  /*30f0*/  SHF.L.U32 R3, R3, R5.reuse, RZ ;  /* 0x0000000503037219 */ /* 0x080fe400000006ff */
[----:B------:R-:W-:Y:S01]  /*3100*/  SHF.L.U32 R5, R2, R5, RZ ;  /* 0x0000000502057219 */ /* 0x000fe200000006ff */
[----:B------:R2:W-:Y:S04]  /*3110*/  STS [UR37+0x110], R4 ;  /* 0x00011004ff007988 */ /* 0x0005e80008000825 */
[----:B------:R2:W-:Y:S04]  /*3120*/  ATOMS.OR RZ, [UR6+0x14], R3 ;  /* 0x00001403ffff798c */ /* 0x0005e8000b000006 */
[----:B------:R2:W-:Y:S01]  /*3130*/  ATOMS.OR RZ, [UR6+0x18], R5 ;  /* 0x00001805ffff798c */ /* 0x0005e2000b000006 */
[----:B------:R-:W-:Y:S03]  /*3140*/  SYNCS.ARRIVE.TRANS64.RED.A1T0 RZ, [UR7], RZ ;  /* 0x000000ffffff79a7 */ /* 0x000fe60008100407 */
[----:B------:R2:W-:Y:S01]  /*3150*/  ATOMS.XOR RZ, [UR6+0x10], R2 ;  /* 0x00001002ffff798c */ /* 0x0005e2000b800006 */
[----:B------:R-:W-:Y:S05]  /*3160*/  BRA `(.L_x_62) ;  /* 0x0000000000107947 */ /* 0x000fea0003800000 */
.L_x_55:
[----:B------:R-:W-:-:S05]  /*3170*/  MOV R2, 0xffffffff ;  /* 0xffffffff00027802 */ /* 0x000fca0000000f00 */
[----:B------:R1:W-:Y:S02]  /*3180*/  STS [UR37+0x110], R2 ;  /* 0x00011002ff007988 */ /* 0x0003e40008000825 */
[----:B-1----:R-:W-:Y:S02]  /*3190*/  MOV R2, 0x31b0 ;  /* 0x000031b000027802 */ /* 0x002fe40000000f00 */
[----:B-----5:R-:W-:Y:S05]  /*31a0*/  CALL.REL.NOINC `($__internal_1_$__cuda_sm10x_tcgen05_guardrail_trap_phase_invalid_during_alloc) ;  /* 0x00000060007c7944 */ /* 0x020fea0003c00000 */
.L_x_62:
[----:B------:R-:W-:Y:S05]  /*31b0*/  WARPSYNC.ALL ;  /* 0x0000000000007948 */ /* 0x000fea0003800000 */
[----:B------:R-:W3:Y:S01]  /*31c0*/  S2UR UR7, SR_CgaCtaId ;  /* 0x00000000000779c3 */ /* 0x000ee20000008800 */
[----:B------:R-:W-:Y:S01]  /*31d0*/  UMOV UR6, 0x400 ;  /* 0x0000040000067882 */ /* 0x000fe20000000000 */
[----:B------:R-:W-:-:S06]  /*31e0*/  NOP ;  /* 0x0000000000007918 */ /* 0x000fcc0000000000 */
[----:B------:R-:W-:Y:S06]  /*31f0*/  BAR.ARV 0x6, 0xa0 ;  /* 0x0182800000007b1d */ /* 0x000fec0000002000 */
[----:B------:R-:W4:Y:S01]  /*3200*/  LDCU UR8, c[0x0][0x38c] ;  /* 0x00007180ff0877ac */ /* 0x000f220008000800 */
[----:B------:R-:W-:Y:S01]  /*3210*/  LOP3.LUT R0, R0, 0xffff, RZ, 0xc0, !PT ;  /* 0x0000ffff00007812 */ /* 0x000fe200078ec0ff */
[----:B-1----:R-:W-:Y:S01]  /*3220*/  IMAD.MOV.U32 R9, RZ, RZ, 0x1 ;  /* 0x00000001ff097424 */ /* 0x002fe200078e00ff */
[----:B------:R-:W-:Y:S01]  /*3230*/  LOP3.LUT R8, R8, 0xffff, RZ, 0xc0, !PT ;  /* 0x0000ffff08087812 */ /* 0x000fe200078ec0ff */
[----:B------:R-:W-:Y:S01]  /*3240*/  UMOV UR19, URZ ;  /* 0x000000ff00137c82 */ /* 0x000fe20008000000 */
[----:B------:R-:W-:Y:S01]  /*3250*/  R2UR UR11, R0 ;  /* 0x00000000000b72ca */ /* 0x000fe200000e0000 */
[----:B------:R-:W-:Y:S01]  /*3260*/  UMOV UR18, URZ ;  /* 0x000000ff00127c82 */ /* 0x000fe20008000000 */
[----:B------:R-:W-:Y:S01]  /*3270*/  R2UR UR12, R8 ;  /* 0x00000000080c72ca */ /* 0x000fe200000e0000 */
[----:B------:R-:W-:Y:S01]  /*3280*/  IMAD.MOV.U32 R8, RZ, RZ, RZ ;  /* 0x000000ffff087224 */ /* 0x000fe200078e00ff */
[----:B------:R-:W-:Y:S01]  /*3290*/  UMOV UR17, URZ ;  /* 0x000000ff00117c82 */ /* 0x000fe20008000000 */
[----:B---3--:R-:W-:-:S02]  /*32a0*/  ULEA UR7, UR7, UR6, 0x18 ;  /* 0x0000000607077291 */ /* 0x008fc4000f8ec0ff */
[----:B------:R-:W-:Y:S02]  /*32b0*/  UISETP.NE.AND UP2, UPT, UR5, URZ, UPT ;  /* 0x000000ff0500728c */ /* 0x000fe4000bf45270 */
[----:B------:R-:W-:Y:S02]  /*32c0*/  UIADD3 UR13, UPT, UPT, UR7, 0x8400, URZ ;  /* 0x00008400070d7890 */ /* 0x000fe4000fffe0ff */
[----:B------:R-:W-:Y:S02]  /*32d0*/  UIADD3 UR14, UPT, UPT, UR7, 0x14400, URZ ;  /* 0x00014400070e7890 */ /* 0x000fe4000fffe0ff */
[----:B----4-:R-:W-:Y:S01]  /*32e0*/  UIADD3 UR8, UPT, UPT, UR8, 0x7f, URZ ;  /* 0x0000007f08087890 */ /* 0x010fe2000fffe0ff */
[----:B--2---:R-:W1:Y:S01]  /*32f0*/  LDS R2, [UR7+0x110] ;  /* 0x00011007ff027984 */ /* 0x004e620008000800 */
[----:B------:R-:W-:Y:S02]  /*3300*/  USHF.R.U32.HI UR13, URZ, 0x4, UR13 ;  /* 0x00000004ff0d7899 */ /* 0x000fe4000801160d */
[----:B------:R-:W-:-:S02]  /*3310*/  USHF.R.S32.HI UR6, URZ, 0x1f, UR8 ;  /* 0x0000001fff067899 */ /* 0x000fc40008011408 */
[----:B------:R-:W-:Y:S02]  /*3320*/  USHF.R.U32.HI UR14, URZ, 0x4, UR14 ;  /* 0x00000004ff0e7899 */ /* 0x000fe4000801160e */
[----:B------:R-:W-:Y:S02]  /*3330*/  ULEA.HI UR6, UR6, UR8, URZ, 0x7 ;  /* 0x0000000806067291 */ /* 0x000fe4000f8f38ff */
[----:B------:R-:W-:Y:S02]  /*3340*/  ULOP3.LUT UR13, UR13, 0x3fff, URZ, 0xc0, !UPT ;  /* 0x00003fff0d0d7892 */ /* 0x000fe4000f8ec0ff */
[----:B------:R-:W-:Y:S02]  /*3350*/  USHF.R.S32.HI UR6, URZ, 0x7, UR6 ;  /* 0x00000007ff067899 */ /* 0x000fe40008011406 */
[----:B------:R-:W-:Y:S02]  /*3360*/  ULOP3.LUT UR14, UR14, 0x3fff, URZ, 0xc0, !UPT ;  /* 0x00003fff0e0e7892 */ /* 0x000fe4000f8ec0ff */
[----:B------:R-:W-:Y:S01]  /*3370*/  UISETP.LT.AND UP0, UPT, UR6, 0x1, UPT ;  /* 0x000000010600788c */ /* 0x000fe2000bf01270 */
[----:B------:R-:W-:Y:S01]  /*3380*/  UMOV UR28, 0x0 ;  /* 0x00000000001c7882 */ /* 0x000fe20000000000 */
[----:B------:R-:W-:Y:S01]  /*3390*/  UMOV UR29, 0x10200010 ;  /* 0x10200010001d7882 */ /* 0x000fe20000000000 */
[----:B------:R-:W-:-:S02]  /*33a0*/  ULOP3.LUT UR13, UR13, 0x10000, URZ, 0xfc, !UPT ;  /* 0x000100000d0d7892 */ /* 0x000fc4000f8efcff */
[----:B------:R-:W-:Y:S02]  /*33b0*/  ULOP3.LUT UR14, UR14, 0x10000, URZ, 0xfc, !UPT ;  /* 0x000100000e0e7892 */ /* 0x000fe4000f8efcff */
[----:B------:R-:W-:Y:S01]  /*33c0*/  USEL UR20, UR6, 0x1, !UP0 ;  /* 0x0000000106147887 */ /* 0x000fe2000c000000 */
[----:B------:R-:W-:Y:S01]  /*33d0*/  UMOV UR26, 0x0 ;  /* 0x00000000001a7882 */ /* 0x000fe20000000000 */
[----:B------:R-:W-:Y:S01]  /*33e0*/  UMOV UR27, 0x10200010 ;  /* 0x10200010001b7882 */ /* 0x000fe20000000000 */
[----:B------:R-:W-:Y:S01]  /*33f0*/  UMOV UR24, 0x0 ;  /* 0x0000000000187882 */ /* 0x000fe20000000000 */
[----:B------:R-:W-:Y:S01]  /*3400*/  UMOV UR25, 0x10200010 ;  /* 0x1020001000197882 */ /* 0x000fe20000000000 */
[----:B------:R-:W-:Y:S01]  /*3410*/  UMOV UR22, 0x0 ;  /* 0x0000000000167882 */ /* 0x000fe20000000000 */
[----:B------:R-:W-:Y:S01]  /*3420*/  UMOV UR23, 0x10200010 ;  /* 0x1020001000177882 */ /* 0x000fe20000000000 */
[----:B-1----:R-:W-:Y:S02]  /*3430*/  R2UR UR21, R2 ;  /* 0x00000000021572ca */ /* 0x002fe400000e0000 */
[----:B------:R-:W-:-:S13]  /*3440*/  CS2R R2, SRZ ;  /* 0x0000000000027805 */ /* 0x000fda000001ff00 */
.L_x_73:
[C---:B------:R-:W-:Y:S02]  /*3450*/  LEA R0, R8.reuse, UR7, 0x3 ;  /* 0x0000000708007c11 */ /* 0x040fe4000f8e18ff */
[----:B------:R-:W-:Y:S02]  /*3460*/  SHF.L.U32 R5, R3, 0x1f, RZ ;  /* 0x0000001f03057819 */ /* 0x000fe400000006ff */
[----:B------:R-:W-:Y:S02]  /*3470*/  LEA R4, R8, UR7, 0x4 ;  /* 0x0000000708047c11 */ /* 0x000fe4000f8e20ff */
[----:B------:R-:W1:Y:S02]  /*3480*/  SYNCS.PHASECHK.TRANS64.TRYWAIT P0, [R0+URZ+0x60], R5 ;  /* 0x00006005000075a7 */ /* 0x000e6400080011ff */
[----:B-1-34-:R-:W-:Y:S05]  /*3490*/  @!P0 BRA `(.L_x_66) ;  /* 0x00000058004c8947 */ /* 0x01afea0003800000 */
.L_x_139:
[----:B-1----:R-:W1:Y:S01]  /*34a0*/  LDS.128 R4, [R4+0xf0] ;  /* 0x0000f00004047984 */ /* 0x002e620000000c00 */
[----:B------:R-:W-:Y:S02]  /*34b0*/  VIADD R0, R0, 0x70 ;  /* 0x0000007000007836 */ /* 0x000fe40000000000 */
[----:B------:R-:W-:Y:S01]  /*34c0*/  VIADD R8, R8, 0x1 ;  /* 0x0000000108087836 */ /* 0x000fe20000000000 */
[----:B------:R-:W-:Y:S01]  /*34d0*/  @!PT LDS RZ, [RZ] ;  /* 0x00000000fffff984 */ /* 0x000fe20000000800 */
[----:B------:R-:W-:Y:S01]  /*34e0*/  @!PT LDS RZ, [RZ] ;  /* 0x00000000fffff984 */ /* 0x000fe20000000800 */
[----:B------:R-:W-:Y:S01]  /*34f0*/  @!PT LDS RZ, [RZ] ;  /* 0x00000000fffff984 */ /* 0x000fe20000000800 */
[----:B------:R-:W-:Y:S01]  /*3500*/  @!PT LDS RZ, [RZ] ;  /* 0x00000000fffff984 */ /* 0x000fe20000000800 */
[----:B------:R2:W-:Y:S06]  /*3510*/  MEMBAR.ALL.CTA ;  /* 0x0000000000007992 */ /* 0x0005ec0000008000 */
[----:B--2---:R-:W2:Y:S01]  /*3520*/  FENCE.VIEW.ASYNC.S ;  /* 0x00000000000073c6 */ /* 0x004ea20000000000 */
[----:B------:R-:W-:-:S04]  /*3530*/  PRMT R0, RZ, 0x654, R0 ;  /* 0x00000654ff007816 */ /* 0x000fc80000000000 */
[----:B--2---:R2:W-:Y:S01]  /*3540*/  SYNCS.ARRIVE.TRANS64.RED.A1T0 RZ, [R0+URZ], RZ ;  /* 0x000000ff00ff79a7 */ /* 0x0045e200081004ff */
[----:B-1----:R-:W-:Y:S01]  /*3550*/  LOP3.LUT P1, RZ, R6, 0x1, RZ, 0xc0, !PT ;  /* 0x0000000106ff7812 */ /* 0x002fe2000782c0ff */
[----:B--2---:R-:W-:-:S12]  /*3560*/  BRA.U UP2, `(.L_x_67) ;  /* 0x0000000502087547 */ /* 0x004fd8000b800000 */
[----:B------:R-:W1:Y:S01]  /*3570*/  LDCU UR8, c[0x0][0x38c] ;  /* 0x00007180ff0877ac */ /* 0x000e620008000800 */
[----:B------:R-:W-:Y:S02]  /*3580*/  PLOP3.LUT P2, PT, PT, PT, PT, 0x80, 0x8 ;  /* 0x000000000008781c */ /* 0x000fe40003f4f070 */
[----:B------:R-:W-:Y:S01]  /*3590*/  SHF.L.U32 R5, R9, 0x1f, RZ ;  /* 0x0000001f09057819 */ /* 0x000fe200000006ff */
[----:B------:R-:W-:Y:S02]  /*35a0*/  ULEA UR9, UR19, UR7, 0x3 ;  /* 0x0000000713097291 */ /* 0x000fe4000f8e18ff */
[----:B------:R-:W-:Y:S02]  /*35b0*/  ULEA UR10, UR19, UR21, 0x7 ;  /* 0x00000015130a7291 */ /* 0x000fe4000f8e38ff */
[----:B-1----:R-:W-:-:S06]  /*35c0*/  UISETP.GE.AND UP0, UPT, UR8, 0x1, UPT ;  /* 0x000000010800788c */ /* 0x002fcc000bf06270 */
[----:B------:R-:W-:-:S05]  /*35d0*/  PLOP3.LUT P0, PT, PT, PT, UP0, 0x80, 0x8 ;  /* 0x000000000008781c */ /* 0x000fca0003f0f008 */
[----:B------:R-:W-:-:S08]  /*35e0*/  @UP0 ULEA UR8, UR18, UR7, 0x3 ;  /* 0x0000000712080291 */ /* 0x000fd0000f8e18ff */
[----:B------:R-:W-:-:S04]  /*35f0*/  @P0 SHF.L.U32 R0, R2, 0x1f, RZ ;  /* 0x0000001f02000819 */ /* 0x000fc800000006ff */
[----:B------:R1:W2:Y:S01]  /*3600*/  @P0 SYNCS.PHASECHK.TRANS64.TRYWAIT P2, [UR8], R0 ;  /* 0x00000000ff0005a7 */ /* 0x0002a20008041108 */
[----:B------:R-:W3:Y:S02]  /*3610*/  SYNCS.PHASECHK.TRANS64.TRYWAIT P0, [UR9+0xa0], R5 ;  /* 0x0000a005ff0075a7 */ /* 0x000ee40008001109 */
[----:B-123--:R-:W-:Y:S05]  /*3620*/  @!P0 BRA `(.L_x_68) ;  /* 0x0000005400fc8947 */ /* 0x00efea0003800000 */
.L_x_141:
[----:B------:R-:W-:Y:S01]  /*3630*/  UMOV UR16, UR17 ;  /* 0x0000001100107c82 */ /* 0x000fe20008000000 */
[----:B------:R-:W-:Y:S05]  /*3640*/  BRA.U !UP0, `(.L_x_69) ;  /* 0x0000000108c07547 */ /* 0x000fea000b800000 */
[----:B------:R-:W-:Y:S02]  /*3650*/  UIADD3 UR16, UPT, UPT, UR20, UR17, URZ ;  /* 0x0000001114107290 */ /* 0x000fe4000fffe0ff */
[----:B------:R-:W-:Y:S01]  /*3660*/  UPLOP3.LUT UP3, UPT, UPT, UPT, UPT, 0x40, 0x4 ;  /* 0x000000000004789c */ /* 0x000fe20003f6e870 */
[----:B------:R-:W-:Y:S01]  /*3670*/  UMOV UR15, UR6 ;  /* 0x00000006000f7c82 */ /* 0x000fe20008000000 */
[----:B------:R-:W-:-:S09]  /*3680*/  UMOV UR46, UR18 ;  /* 0x00000012002e7c82 */ /* 0x000fd20008000000 */
.L_x_72:
[----:B--2---:R-:W-:Y:S01]  /*3690*/  ULEA UR8, UR46, UR7, 0x3 ;  /* 0x000000072e087291 */ /* 0x004fe2000f8e18ff */
[----:B---3--:R-:W-:Y:S11]  /*36a0*/  @P2 BRA `(.L_x_70) ;  /* 0x00000000000c2947 */ /* 0x008ff60003800000 */
[----:B-1----:R-:W-:Y:S04]  /*36b0*/  SHF.L.U32 R5, R2, 0x1f, RZ ;  /* 0x0000001f02057819 */ /* 0x002fe800000006ff */
[----:B------:R-:W1:Y:S02]  /*36c0*/  SYNCS.PHASECHK.TRANS64.TRYWAIT P0, [UR8], R5 ;  /* 0x00000005ff0075a7 */ /* 0x000e640008001108 */
[----:B-1----:R-:W-:Y:S05]  /*36d0*/  @!P0 BRA `(.L_x_71) ;  /* 0x0000005400e88947 */ /* 0x002fea0003800000 */
.L_x_70:
[----:B------:R-:W-:Y:S01]  /*36e0*/  UISETP.NE.AND UP0, UPT, UR15, 0x1, UPT ;  /* 0x000000010f00788c */ /* 0x000fe2000bf05270 */
[----:B------:R-:W-:Y:S01]  /*36f0*/  PLOP3.LUT P2, PT, PT, PT, PT, 0x80, 0x8 ;  /* 0x000000000008781c */ /* 0x000fe20003f4f070 */
[----:B------:R-:W-:Y:S02]  /*3700*/  UIADD3 UR18, UPT, UPT, UR46, 0x1, URZ ;  /* 0x000000012e127890 */ /* 0x000fe4000fffe0ff */
[----:B------:R-:W-:Y:S02]  /*3710*/  ULEA UR32, UR46, UR14, 0x9 ;  /* 0x0000000e2e207291 */ /* 0x000fe4000f8e48ff */
[----:B------:R-:W-:Y:S01]  /*3720*/  UISETP.NE.AND UP1, UPT, UR18, 0x3, UPT ;  /* 0x000000031200788c */ /* 0x000fe2000bf25270 */
[----:B------:R-:W-:Y:S01]  /*3730*/  PLOP3.LUT P0, PT, PT, PT, UP0, 0x80, 0x8 ;  /* 0x000000000008781c */ /* 0x000fe20003f0f008 */
[----:B------:R-:W-:Y:S02]  /*3740*/  UIADD3 UR44, UPT, UPT, UR32, 0x2, URZ ;  /* 0x00000002202c7890 */ /* 0x000fe4000fffe0ff */
[----:B------:R-:W-:Y:S02]  /*3750*/  USEL UR31, URZ, 0x1, UP1 ;  /* 0x00000001ff1f7887 */ /* 0x000fe40008800000 */
[----:B------:R-:W-:Y:S02]  /*3760*/  USEL UR18, UR18, URZ, UP1 ;  /* 0x000000ff12127287 */ /* 0x000fe40008800000 */
[----:B------:R-:W-:Y:S02]  /*3770*/  UIADD3 UR40, UPT, UPT, UR32, 0x4, URZ ;  /* 0x0000000420287890 */ /* 0x000fe4000fffe0ff */
[----:B------:R-:W-:Y:S01]  /*3780*/  @UP0 ULEA UR30, UR18, UR7, 0x3 ;  /* 0x00000007121e0291 */ /* 0x000fe2000f8e18ff */
[----:B------:R-:W-:Y:S01]  /*3790*/  LOP3.LUT R2, R2, UR31, RZ, 0x3c, !PT ;  /* 0x0000001f02027c12 */ /* 0x000fe2000f8e3cff */
[----:B------:R-:W-:Y:S02]  /*37a0*/  UIADD3 UR36, UPT, UPT, UR32, 0x6, URZ ;  /* 0x0000000620247890 */ /* 0x000fe4000fffe0ff */
[----:B------:R-:W-:Y:S01]  /*37b0*/  UIADD3 UR8, UPT, UPT, UR8, 0x18, URZ ;  /* 0x0000001808087890 */ /* 0x000fe2000fffe0ff */
[----:B-1----:R-:W-:Y:S01]  /*37c0*/  @P0 SHF.L.U32 R0, R2, 0x1f, RZ ;  /* 0x0000001f02000819 */ /* 0x002fe200000006ff */
[----:B------:R-:W-:Y:S02]  /*37d0*/  UIADD3 UR17, UPT, UPT, UR17, 0x1, URZ ;  /* 0x0000000111117890 */ /* 0x000fe4000fffe0ff */
[----:B------:R-:W-:Y:S01]  /*37e0*/  UIADD3 UR15, UPT, UPT, UR15, -0x1, URZ ;  /* 0xffffffff0f0f7890 */ /* 0x000fe2000fffe0ff */
[----:B------:R2:W3:Y:S01]  /*37f0*/  @P0 SYNCS.PHASECHK.TRANS64.TRYWAIT P2, [UR30], R0 ;  /* 0x00000000ff0005a7 */ /* 0x0004e2000804111e */
[----:B------:R-:W-:Y:S02]  /*3800*/  ULEA UR30, UR46, UR13, 0xa ;  /* 0x0000000d2e1e7291 */ /* 0x000fe4000f8e50ff */
[----:B------:R-:W-:Y:S02]  /*3810*/  UISETP.NE.AND UP0, UPT, UR17, UR16, UPT ;  /* 0x000000101100728c */ /* 0x000fe4000bf05270 */
[----:B------:R-:W-:Y:S02]  /*3820*/  UIADD3 UR42, UPT, UPT, UR30, 0x2, URZ ;  /* 0x000000021e2a7890 */ /* 0x000fe4000fffe0ff */
[----:B------:R-:W-:Y:S02]  /*3830*/  UIADD3 UR38, UPT, UPT, UR30, 0x4, URZ ;  /* 0x000000041e267890 */ /* 0x000fe4000fffe0ff */
[----:B------:R-:W-:Y:S01]  /*3840*/  UIADD3 UR34, UPT, UPT, UR30, 0x6, URZ ;  /* 0x000000061e227890 */ /* 0x000fe2000fffe0ff */
[----:B------:R-:W-:Y:S01]  /*3850*/  UMOV UR33, 0x40004040 ;  /* 0x4000404000217882 */ /* 0x000fe20000000000 */
[----:B------:R-:W-:Y:S01]  /*3860*/  UMOV UR31, 0x40004040 ;  /* 0x40004040001f7882 */ /* 0x000fe20000000000 */
[----:B------:R-:W-:Y:S01]  /*3870*/  UMOV UR45, 0x40004040 ;  /* 0x40004040002d7882 */ /* 0x000fe20000000000 */
[----:B------:R2:W-:Y:S01]  /*3880*/  UTCQMMA.2CTA gdesc[UR30], gdesc[UR32], tmem[UR10], tmem[UR28], idesc[UR29], UP3 ;  /* 0x00ff1c201e0075ea */ /* 0x0005e20009a0030a */
[----:B------:R-:W-:Y:S01]  /*3890*/  UPLOP3.LUT UP3, UPT, UPT, UPT, UPT, 0x80, 0x8 ;  /* 0x000000000008789c */ /* 0x000fe20003f6f070 */
[----:B------:R-:W-:Y:S01]  /*38a0*/  UMOV UR43, 0x40004040 ;  /* 0x40004040002b7882 */ /* 0x000fe20000000000 */
[----:B------:R-:W-:Y:S01]  /*38b0*/  UMOV UR41, 0x40004040 ;  /* 0x4000404000297882 */ /* 0x000fe20000000000 */
[----:B------:R2:W-:Y:S01]  /*38c0*/  UTCQMMA.2CTA gdesc[UR42], gdesc[UR44], tmem[UR10], tmem[UR26], idesc[UR27], UPT ;  /* 0x00ff1a2c2a0075ea */ /* 0x0005e2000ba0030a */
[----:B------:R-:W-:Y:S01]  /*38d0*/  UMOV UR39, 0x40004040 ;  /* 0x4000404000277882 */ /* 0x000fe20000000000 */
[----:B------:R-:W-:Y:S01]  /*38e0*/  UMOV UR37, 0x40004040 ;  /* 0x4000404000257882 */ /* 0x000fe20000000000 */
[----:B------:R-:W-:Y:S01]  /*38f0*/  UMOV UR35, 0x40004040 ;  /* 0x4000404000237882 */ /* 0x000fe20000000000 */
[----:B------:R2:W-:Y:S01]  /*3900*/  UTCQMMA.2CTA gdesc[UR38], gdesc[UR40], tmem[UR10], tmem[UR24], idesc[UR25], UPT ;  /* 0x00ff1828260075ea */ /* 0x0005e2000ba0030a */
[----:B------:R2:W-:Y:S01]  /*3910*/  UTCQMMA.2CTA gdesc[UR34], gdesc[UR36], tmem[UR10], tmem[UR22], idesc[UR23], UPT ;  /* 0x00ff1624220075ea */ /* 0x0005e2000ba0030a */
[----:B------:R2:W-:Y:S01]  /*3920*/  UTCBAR.2CTA.MULTICAST [UR8], URZ, UR12 ;  /* 0x000000ff080073e9 */ /* 0x0005e2000820080c */
[----:B------:R-:W-:Y:S01]  /*3930*/  UMOV UR46, UR18 ;  /* 0x00000012002e7c82 */ /* 0x000fe20008000000 */
[----:B------:R-:W-:Y:S05]  /*3940*/  BRA.U UP0, `(.L_x_72) ;  /* 0xfffffffd00507547 */ /* 0x000fea000b83ffff */
.L_x_69:
[----:B------:R-:W-:Y:S01]  /*3950*/  UIADD3 UR9, UPT, UPT, UR9, 0x80, URZ ;  /* 0x0000008009097890 */ /* 0x000fe2000fffe0ff */
[----:B------:R-:W-:-:S08]  /*3960*/  UMOV UR17, UR16 ;  /* 0x0000001000117c82 */ /* 0x000fd00008000000 */
[----:B------:R4:W-:Y:S01]  /*3970*/  UTCBAR.2CTA.MULTICAST [UR9], URZ, UR11 ;  /* 0x000000ff090073e9 */ /* 0x0009e2000820080b */
[----:B------:R-:W-:Y:S02]  /*3980*/  NOP ;  /* 0x0000000000007918 */ /* 0x000fe40000000000 */
.L_x_67:
[----:B------:R-:W-:Y:S01]  /*3990*/  UIADD3 UR19, UPT, UPT, UR19, 0x1, URZ ;  /* 0x0000000113137890 */ /* 0x000fe2000fffe0ff */
[----:B------:R-:W-:-:S03]  /*39a0*/  ISETP.NE.AND P0, PT, R8, 0x2, PT ;  /* 0x000000020800780c */ /* 0x000fc60003f05270 */
[----:B------:R-:W-:Y:S01]  /*39b0*/  UISETP.NE.AND UP0, UPT, UR19, 0x4, UPT ;  /* 0x000000041300788c */ /* 0x000fe2000bf05270 */
[----:B-12---:R-:W-:Y:S02]  /*39c0*/  SEL R0, RZ, 0x1, P0 ;  /* 0x00000001ff007807 */ /* 0x006fe40000000000 */
[----:B------:R-:W-:Y:S01]  /*39d0*/  SEL R8, R8, RZ, P0 ;  /* 0x000000ff08087207 */ /* 0x000fe20000000000 */
[----:B------:R-:W-:Y:S01]  /*39e0*/  USEL UR8, URZ, 0x1, UP0 ;  /* 0x00000001ff087887 */ /* 0x000fe20008000000 */
[----:B------:R-:W-:Y:S01]  /*39f0*/  LOP3.LUT R3, R3, R0, RZ, 0x3c, !PT ;  /* 0x0000000003037212 */ /* 0x000fe200078e3cff */
[----:B------:R-:W-:-:S04]  /*3a00*/  USEL UR19, UR19, URZ, UP0 ;  /* 0x000000ff13137287 */ /* 0x000fc80008000000 */
[----:B------:R-:W-:Y:S01]  /*3a10*/  LOP3.LUT R9, R9, UR8, RZ, 0x3c, !PT ;  /* 0x0000000809097c12 */ /* 0x000fe2000f8e3cff */
[----:B------:R-:W-:Y:S07]  /*3a20*/  @P1 BRA `(.L_x_73) ;  /* 0xfffffff800881947 */ /* 0x000fee000383ffff */
[----:B------:R-:W1:Y:S01]  /*3a30*/  S2UR UR6, SR_CgaCtaId ;  /* 0x00000000000679c3 */ /* 0x000e620000008800 */
[----:B------:R-:W-:Y:S01]  /*3a40*/  ELECT P0, URZ, PT ;  /* 0x0000000000ff782f */ /* 0x000fe20003800000 */
[----:B------:R-:W-:Y:S01]  /*3a50*/  HFMA2 R0, -RZ, RZ, 0, 5.9604644775390625e-08 ;  /* 0x00000001ff007431 */ /* 0x000fe200000001ff */
[----:B------:R-:W-:-:S05]  /*3a60*/  UMOV UR8, 0x40 ;  /* 0x0000004000087882 */ /* 0x000fca0000000000 */
[----:B------:R-:W-:Y:S01]  /*3a70*/  UVIRTCOUNT.DEALLOC.SMPOOL 0x80 ;  /* 0x000000800000784c */ /* 0x000fe20000000000 */
[----:B------:R-:W-:Y:S02]  /*3a80*/  UISETP.NE.AND UP0, UPT, UR5, URZ, UPT ;  /* 0x000000ff0500728c */ /* 0x000fe4000bf05270 */
[----:B-1----:R-:W-:-:S09]  /*3a90*/  ULEA UR6, UR6, UR8, 0x18 ;  /* 0x0000000806067291 */ /* 0x002fd2000f8ec0ff */
[----:B------:R1:W-:Y:S01]  /*3aa0*/  @P0 STS.U8 [UR6+0x1c], R0 ;  /* 0x00001c00ff000988 */ /* 0x0003e20008000006 */
[----:B------:R-:W-:Y:S05]  /*3ab0*/  BRA.U UP0, `(.L_x_74) ;  /* 0x0000000100a07547 */ /* 0x000fea000b800000 */
[----:B------:R-:W-:Y:S01]  /*3ac0*/  UIADD3 UR5, UPT, UPT, UR7, 0xa0, URZ ;  /* 0x000000a007057890 */ /* 0x000fe2000fffe0ff */
[----:B------:R-:W-:-:S03]  /*3ad0*/  SHF.L.U32 R3, R9, 0x1f, RZ ;  /* 0x0000001f09037819 */ /* 0x000fc600000006ff */
[----:B------:R-:W-:-:S09]  /*3ae0*/  ULEA UR8, UR19, UR5, 0x3 ;  /* 0x0000000513087291 */ /* 0x000fd2000f8e18ff */
[----:B------:R-:W2:Y:S02]  /*3af0*/  SYNCS.PHASECHK.TRANS64.TRYWAIT P0, [UR8], R3 ;  /* 0x00000003ff0075a7 */ /* 0x000ea40008001108 */
[----:B--2---:R-:W-:Y:S05]  /*3b00*/  @!P0 BRA `(.L_x_75) ;  /* 0x0000005000f48947 */ /* 0x004fea0003800000 */
.L_x_144:
[----:B----4-:R-:W-:-:S04]  /*3b10*/  UIADD3 UR9, UPT, UPT, UR19, 0x1, URZ ;  /* 0x0000000113097890 */ /* 0x010fc8000fffe0ff */
        /* <DEDUP_REMOVED lines=8> */
.L_x_146:
        /* <DEDUP_REMOVED lines=9> */
.L_x_148:
[----:B------:R-:W-:-:S04]  /*3c30*/  UIADD3 UR9, UPT, UPT, UR9, 0x1, URZ ;  /* 0x0000000109097890 */ /* 0x000fc8000fffe0ff */
[----:B------:R-:W-:-:S04]  /*3c40*/  UISETP.NE.AND UP1, UPT, UR9, 0x4, UPT ;  /* 0x000000040900788c */ /* 0x000fc8000bf25270 */
[----:B------:R-:W-:Y:S02]  /*3c50*/  USEL UR8, URZ, 0x1, UP1 ;  /* 0x00000001ff087887 */ /* 0x000fe40008800000 */
[----:B------:R-:W-:-:S04]  /*3c60*/  USEL UR9, UR9, URZ, UP1 ;  /* 0x000000ff09097287 */ /* 0x000fc80008800000 */
[----:B------:R-:W-:Y:S01]  /*3c70*/  ULEA UR9, UR9, UR5, 0x3 ;  /* 0x0000000509097291 */ /* 0x000fe2000f8e18ff */
[----:B-1----:R-:W-:-:S04]  /*3c80*/  LOP3.LUT R3, R2, UR8, RZ, 0x3c, !PT ;  /* 0x0000000802037c12 */ /* 0x002fc8000f8e3cff */
[----:B------:R-:W-:Y:S01]  /*3c90*/  SHF.L.U32 R3, R3, 0x1f, RZ ;  /* 0x0000001f03037819 */ /* 0x000fe200000006ff */
[----:B------:R-:W-:-:S04]  /*3ca0*/  IMAD.U32 R0, RZ, RZ, UR9 ;  /* 0x00000009ff007e24 */ /* 0x000fc8000f8e00ff */
[----:B------:R1:W2:Y:S03]  /*3cb0*/  SYNCS.PHASECHK.TRANS64.TRYWAIT P0, [R0+URZ], R3 ;  /* 0x00000003000075a7 */ /* 0x0002a600080011ff */
[----:B--2---:R-:W-:Y:S05]  /*3cc0*/  @!P0 NANOSLEEP.SYNCS 0x989680 ;  /* 0x009896800000895d */ /* 0x004fea0003900000 */
[----:B------:R-:W2:Y:S02]  /*3cd0*/  @!P0 SYNCS.PHASECHK.TRANS64 P0, [R0+URZ], R3 ;  /* 0x00000003000085a7 */ /* 0x000ea400080010ff */
[----:B--2---:R-:W-:Y:S05]  /*3ce0*/  @P0 BRA `(.L_x_78) ;  /* 0x0000000000200947 */ /* 0x004fea0003800000 */
.L_x_79:
[----:B--2---:R2:W4:Y:S02]  /*3cf0*/  SYNCS.PHASECHK.TRANS64.TRYWAIT P0, [R0+URZ], R3 ;  /* 0x00000003000075a7 */ /* 0x00452400080011ff */
[----:B----4-:R-:W-:Y:S05]  /*3d00*/  @!P0 NANOSLEEP.SYNCS 0x989680 ;  /* 0x009896800000895d */ /* 0x010fea0003900000 */
[----:B------:R-:W4:Y:S02]  /*3d10*/  @!P0 SYNCS.PHASECHK.TRANS64 P0, [R0+URZ], R3 ;  /* 0x00000003000085a7 */ /* 0x000f2400080010ff */
[----:B----4-:R-:W-:Y:S05]  /*3d20*/  @!P0 BRA `(.L_x_79) ;  /* 0xfffffffc00f08947 */ /* 0x010fea000383ffff */
[----:B------:R-:W-:Y:S05]  /*3d30*/  BRA `(.L_x_78) ;  /* 0x00000000000c7947 */ /* 0x000fea0003800000 */
.L_x_74:
[----:B------:R-:W-:-:S04]  /*3d40*/  UIADD3 UR5, UPT, UPT, UR7, 0xe0, URZ ;  /* 0x000000e007057890 */ /* 0x000fc8000fffe0ff */
[----:B------:R-:W-:-:S09]  /*3d50*/  UPRMT UR5, UR4, 0x654, UR5 ;  /* 0x0000065404057896 */ /* 0x000fd20008000005 */
[----:B------:R-:W-:Y:S03]  /*3d60*/  SYNCS.ARRIVE.TRANS64.RED.A1T0 RZ, [UR5], RZ ;  /* 0x000000ffffff79a7 */ /* 0x000fe60008100405 */
.L_x_78:
[----:B-12---:R-:W-:Y:S01]  /*3d70*/  SHF.L.U32 R3, RZ, 0x1f, RZ ;  /* 0x0000001fff037819 */ /* 0x006fe200000006ff */
[----:B------:R-:W-:Y:S01]  /*3d80*/  UIADD3 UR5, UPT, UPT, UR7, 0xe0, URZ ;  /* 0x000000e007057890 */ /* 0x000fe2000fffe0ff */
[----:B------:R-:W-:Y:S02]  /*3d90*/  PLOP3.LUT P0, PT, PT, PT, UP0, 0x80, 0x8 ;  /* 0x000000000008781c */ /* 0x000fe40003f0f008 */
[----:B------:R-:W1:Y:S02]  /*3da0*/  SYNCS.PHASECHK.TRANS64.TRYWAIT P1, [UR7+0xe0], R3 ;  /* 0x0000e003ff0075a7 */ /* 0x000e640008021107 */
[----:B-1----:R-:W-:Y:S09]  /*3db0*/  @!P1 BRA `(.L_x_80) ;  /* 0x0000005000909947 */ /* 0x002ff20003800000 */
.L_x_150:
[----:B------:R-:W-:Y:S01]  /*3dc0*/  @!UP0 UPRMT UR5, UR4, 0x654, UR5 ;  /* 0x0000065404058896 */ /* 0x000fe20008000005 */
[----:B------:R-:W-:Y:S02]  /*3dd0*/  UMOV UR8, 0xffff ;  /* 0x0000ffff00087882 */ /* 0x000fe40000000000 */
[----:B------:R-:W-:-:S06]  /*3de0*/  UMOV UR4, 0x1 ;  /* 0x0000000100047882 */ /* 0x000fcc0000000000 */
[----:B------:R-:W-:Y:S01]  /*3df0*/  @!P0 SYNCS.ARRIVE.TRANS64.RED.A1T0 RZ, [UR5], RZ ;  /* 0x000000ffffff89a7 */ /* 0x000fe20008100405 */
[----:B------:R-:W-:Y:S01]  /*3e00*/  NOP ;  /* 0x0000000000007918 */ /* 0x000fe20000000000 */
[----:B-1----:R-:W1:Y:S01]  /*3e10*/  LDS R0, [UR6+0x14] ;  /* 0x00001406ff007984 */ /* 0x002e620008000800 */
[----:B------:R-:W-:-:S04]  /*3e20*/  ULOP3.LUT UR5, UR21, 0xffff, URZ, 0xc0, !UPT ;  /* 0x0000ffff15057892 */ /* 0x000fc8000f8ec0ff */
[----:B------:R-:W-:-:S04]  /*3e30*/  USHF.R.U32.HI UR5, URZ, 0x5, UR5 ;  /* 0x00000005ff057899 */ /* 0x000fc80008011605 */
[----:B------:R-:W-:Y:S02]  /*3e40*/  USHF.L.U32 UR8, UR8, UR5, URZ ;  /* 0x0000000508087299 */ /* 0x000fe400080006ff */
[----:B------:R-:W-:-:S04]  /*3e50*/  USHF.L.U32 UR4, UR4, UR5, URZ ;  /* 0x0000000504047299 */ /* 0x000fc800080006ff */
[----:B-1----:R-:W-:-:S04]  /*3e60*/  LOP3.LUT R0, R0, UR8, RZ, 0xc0, !PT ;  /* 0x0000000800007c12 */ /* 0x002fc8000f8ec0ff */
[----:B------:R-:W-:-:S13]  /*3e70*/  ISETP.NE.AND P0, PT, R0, UR8, PT ;  /* 0x0000000800007c0c */ /* 0x000fda000bf05270 */
[----:B------:R-:W-:Y:S05]  /*3e80*/  @P0 BRA `(.L_x_81) ;  /* 0x0000000000580947 */ /* 0x000fea0003800000 */
[----:B------:R-:W1:Y:S02]  /*3e90*/  LDS R0, [UR6+0x18] ;  /* 0x00001806ff007984 */ /* 0x000e640008000800 */
[----:B-1----:R-:W-:-:S04]  /*3ea0*/  LOP3.LUT R0, R0, UR4, RZ, 0xc0, !PT ;  /* 0x0000000400007c12 */ /* 0x002fc8000f8ec0ff */
[----:B------:R-:W-:-:S13]  /*3eb0*/  ISETP.NE.AND P0, PT, R0, UR4, PT ;  /* 0x0000000400007c0c */ /* 0x000fda000bf05270 */
[----:B------:R-:W-:Y:S05]  /*3ec0*/  @P0 BRA `(.L_x_82) ;  /* 0x00000000003c0947 */ /* 0x000fea0003800000 */
[----:B------:R-:W1:Y:S01]  /*3ed0*/  S2R R2, SR_LANEID ;  /* 0x0000000000027919 */ /* 0x000e620000000000 */
[----:B------:R-:W-:Y:S01]  /*3ee0*/  ULOP3.LUT UR8, URZ, UR8, URZ, 0x33, !UPT ;  /* 0x00000008ff087292 */ /* 0x000fe2000f8e33ff */
[----:B------:R-:W-:Y:S01]  /*3ef0*/  LOP3.LUT R4, RZ, UR4, RZ, 0x33, !PT ;  /* 0x00000004ff047c12 */ /* 0x000fe2000f8e33ff */
[----:B------:R-:W-:Y:S02]  /*3f00*/  VOTEU.ANY UR7, UPT, PT ;  /* 0x0000000000077886 */ /* 0x000fe400038e0100 */
[----:B------:R-:W-:Y:S01]  /*3f10*/  UFLO.U32 UR7, UR7 ;  /* 0x00000007000772bd */ /* 0x000fe200080e0000 */
[----:B------:R-:W2:Y:S01]  /*3f20*/  REDUX UR4, R4 ;  /* 0x00000000040473c4 */ /* 0x000ea20000000000 */
[----:B------:R-:W-:-:S06]  /*3f30*/  IMAD.U32 R0, RZ, RZ, UR8 ;  /* 0x00000008ff007e24 */ /* 0x000fcc000f8e00ff */
[----:B------:R1:W-:Y:S01]  /*3f40*/  UTCATOMSWS.AND URZ, UR8 ;  /* 0x0000000800ff79e3 */ /* 0x0003e20008000000 */
[----:B------:R-:W3:Y:S01]  /*3f50*/  REDUX UR5, R0 ;  /* 0x00000000000573c4 */ /* 0x000ee20000000000 */
[----:B-1----:R-:W-:Y:S01]  /*3f60*/  ISETP.EQ.U32.AND P0, PT, R2, UR7, PT ;  /* 0x0000000702007c0c */ /* 0x002fe2000bf02070 */
[----:B--2---:R-:W-:Y:S01]  /*3f70*/  IMAD.U32 R2, RZ, RZ, UR4 ;  /* 0x00000004ff027e24 */ /* 0x004fe2000f8e00ff */
[----:B---3--:R-:W-:-:S11]  /*3f80*/  MOV R3, UR5 ;  /* 0x0000000500037c02 */ /* 0x008fd60008000f00 */
[----:B------:R1:W-:Y:S04]  /*3f90*/  @P0 ATOMS.AND RZ, [UR6+0x14], R3 ;  /* 0x00001403ffff098c */ /* 0x0003e8000a800006 */
[----:B------:R1:W-:Y:S01]  /*3fa0*/  @P0 ATOMS.AND RZ, [UR6+0x18], R2 ;  /* 0x00001802ffff098c */ /* 0x0003e2000a800006 */
[----:B------:R-:W-:Y:S05]  /*3fb0*/  BRA `(.L_x_83) ;  /* 0x0000000000147947 */ /* 0x000fea0003800000 */
.L_x_82:
[----:B------:R-:W-:Y:S02]  /*3fc0*/  MOV R2, 0x3fe0 ;  /* 0x00003fe000027802 */ /* 0x000fe40000000f00 */
[----:B---345:R-:W-:Y:S05]  /*3fd0*/  CALL.REL.NOINC `($__internal_0_$__cuda_sm10x_tcgen05_guardrail_trap_col_being_dealloced_not_returned_by_alloc) ;  /* 0x0000005000e47944 */ /* 0x038fea0003c00000 */
[----:B------:R-:W-:Y:S05]  /*3fe0*/  BRA `(.L_x_83) ;  /* 0x0000000000087947 */ /* 0x000fea0003800000 */
.L_x_81:
[----:B------:R-:W-:Y:S02]  /*3ff0*/  MOV R2, 0x4010 ;  /* 0x0000401000027802 */ /* 0x000fe40000000f00 */
[----:B---345:R-:W-:Y:S05]  /*4000*/  CALL.REL.NOINC `($__internal_2_$__cuda_sm10x_tcgen05_guardrail_trap_unallocated_columns_being_dealloced) ;  /* 0x0000005000f07944 */ /* 0x038fea0003c00000 */
.L_x_83:
[----:B------:R-:W-:Y:S01]  /*4010*/  NOP ;  /* 0x0000000000007918 */ /* 0x000fe20000000000 */
[----:B----4-:R-:W-:Y:S05]  /*4020*/  EXIT ;  /* 0x000000000000794d */ /* 0x010fea0003800000 */
.L_x_54:
[----:B------:R-:W-:-:S09]  /*4030*/  UISETP.NE.OR UP5, UPT, UR10, 0x3, !UP5 ;  /* 0x000000030a00788c */ /* 0x000fd2000efa5670 */
[----:B------:R-:W-:Y:S05]  /*4040*/  BRA.U UP5, `(.L_x_84) ;  /* 0x0000000d05407547 */ /* 0x000fea000b800000 */
[----:B------:R-:W1:Y:S01]  /*4050*/  LDC R0, c[0x0][0xb30] ;  /* 0x0002cc00ff007b82 */ /* 0x000e620000000800 */
[----:B------:R-:W2:Y:S01]  /*4060*/  LDCU.64 UR8, c[0x0][0x888] ;  /* 0x00011100ff0877ac */ /* 0x000ea20008000a00 */
[----:B------:R-:W-:Y:S02]  /*4070*/  HFMA2 R29, -RZ, RZ, 0, 0 ;  /* 0x00000000ff1d7431 */ /* 0x000fe400000001ff */
[----:B------:R-:W-:Y:S01]  /*4080*/  IMAD.MOV.U32 R31, RZ, RZ, 0x1 ;  /* 0x00000001ff1f7424 */ /* 0x000fe200078e00ff */
[----:B------:R-:W-:Y:S01]  /*4090*/  MOV R23, 0x2000 ;  /* 0x0000200000177802 */ /* 0x000fe20000000f00 */
[----:B------:R-:W3:Y:S01]  /*40a0*/  LDCU.64 UR4, c[0x0][0x890] ;  /* 0x00011200ff0477ac */ /* 0x000ee20008000a00 */
[----:B------:R-:W-:Y:S01]  /*40b0*/  IMAD.MOV.U32 R30, RZ, RZ, RZ ;  /* 0x000000ffff1e7224 */ /* 0x000fe200078e00ff */
[----:B------:R-:W4:Y:S01]  /*40c0*/  LDC R19, c[0x0][0x370] ;  /* 0x0000dc00ff137b82 */ /* 0x000f220000000800 */
[----:B------:R-:W-:Y:S01]  /*40d0*/  UMOV UR6, 0x400 ;  /* 0x0000040000067882 */ /* 0x000fe20000000000 */
[----:B------:R-:W-:-:S02]  /*40e0*/  UPLOP3.LUT UP1, UPT, UPT, UPT, UPT, 0x40, 0x4 ;  /* 0x000000000004789c */ /* 0x000fc40003f2e870 */
[----:B------:R-:W-:-:S04]  /*40f0*/  ULEA UR6, UR37, UR6, 0x18 ;  /* 0x0000000625067291 */ /* 0x000fc8000f8ec0ff */
[----:B------:R-:W4:Y:S01]  /*4100*/  LDC R2, c[0x0][0xb0c] ;  /* 0x0002c300ff027b82 */ /* 0x000f220000000800 */
[----:B------:R-:W-:Y:S02]  /*4110*/  UIADD3 UR13, UPT, UPT, UR6, 0x38, URZ ;  /* 0x00000038060d7890 */ /* 0x000fe4000fffe0ff */
[----:B--2---:R-:W-:Y:S02]  /*4120*/  UISETP.NE.U32.AND UP2, UPT, UR8, URZ, UPT ;  /* 0x000000ff0800728c */ /* 0x004fe4000bf45070 */
[----:B------:R-:W-:Y:S02]  /*4130*/  UIADD3 UR17, UPT, UPT, UR6, 0x30, URZ ;  /* 0x0000003006117890 */ /* 0x000fe4000fffe0ff */
[----:B---3--:R-:W-:Y:S01]  /*4140*/  UISETP.NE.U32.AND UP3, UPT, UR4, URZ, UPT ;  /* 0x000000ff0400728c */ /* 0x008fe2000bf65070 */
[----:B------:R-:W2:Y:S01]  /*4150*/  LDC R18, c[0x0][0xb20] ;  /* 0x0002c800ff127b82 */ /* 0x000ea20000000800 */
[----:B-1----:R-:W-:Y:S01]  /*4160*/  ISETP.NE.AND P1, PT, R0, 0x1, PT ;  /* 0x000000010000780c */ /* 0x002fe20003f25270 */
[----:B------:R-:W-:-:S02]  /*4170*/  UISETP.NE.AND.EX UP2, UPT, UR9, URZ, UPT, UP2 ;  /* 0x000000ff0900728c */ /* 0x000fc4000bf45320 */
[----:B------:R-:W-:Y:S02]  /*4180*/  UPRMT UR13, UR37, 0x654, UR13 ;  /* 0x00000654250d7896 */ /* 0x000fe4000800000d */
[----:B------:R-:W-:Y:S02]  /*4190*/  UISETP.NE.AND.EX UP3, UPT, UR5, URZ, UPT, UP3 ;  /* 0x000000ff0500728c */ /* 0x000fe4000bf65330 */
[----:B------:R-:W1:Y:S08]  /*41a0*/  LDC.64 R32, c[0x0][0x348] ;  /* 0x0000d200ff207b82 */ /* 0x000e700000000a00 */
[----:B------:R-:W3:Y:S08]  /*41b0*/  LDC.64 R16, c[0x0][0xb10] ;  /* 0x0002c400ff107b82 */ /* 0x000ef00000000a00 */
[----:B------:R-:W1:Y:S08]  /*41c0*/  LDC.64 R6, c[0x0][0xb18] ;  /* 0x0002c600ff067b82 */ /* 0x000e700000000a00 */
[----:B------:R-:W1:Y:S08]  /*41d0*/  LDC.64 R4, c[0x0][0xb28] ;  /* 0x0002ca00ff047b82 */ /* 0x000e700000000a00 */
[----:B--2-4-:R-:W1:Y:S02]  /*41e0*/  LDC R22, c[0x0][0x374] ;  /* 0x0000dd00ff167b82 */ /* 0x014e640000000800 */
.L_x_93:
[C---:B------:R-:W-:Y:S02]  /*41f0*/  LEA R0, R30.reuse, UR6, 0x3 ;  /* 0x000000061e007c11 */ /* 0x040fe4000f8e18ff */
[----:B------:R-:W-:Y:S02]  /*4200*/  SHF.L.U32 R3, R29, 0x1f, RZ ;  /* 0x0000001f1d037819 */ /* 0x000fe400000006ff */
[----:B------:R-:W-:Y:S02]  /*4210*/  LEA R24, R30, UR6, 0x4 ;  /* 0x000000061e187c11 */ /* 0x000fe4000f8e20ff */
[----:B--2---:R-:W2:Y:S02]  /*4220*/  SYNCS.PHASECHK.TRANS64.TRYWAIT P0, [R0+URZ+0x60], R3 ;  /* 0x00006003000075a7 */ /* 0x004ea400080011ff */
[----:B--2---:R-:W-:Y:S05]  /*4230*/  @!P0 BRA `(.L_x_85) ;  /* 0x0000004c00888947 */ /* 0x004fea0003800000 */
.L_x_151:
[----:B------:R-:W-:Y:S01]  /*4240*/  ISETP.GE.AND P0, PT, R72, 0x1, PT ;  /* 0x000000014800780c */ /* 0x000fe20003f06270 */
[----:B------:R-:W4:Y:S01]  /*4250*/  LDS.128 R24, [R24+0xf0] ;  /* 0x0000f00018187984 */ /* 0x000f220000000c00 */
[----:B--2---:R-:W-:Y:S01]  /*4260*/  VIADD R0, R0, 0x70 ;  /* 0x0000007000007836 */ /* 0x004fe20000000000 */
[----:B------:R-:W-:Y:S01]  /*4270*/  @!PT LDS RZ, [RZ] ;  /* 0x00000000fffff984 */ /* 0x000fe20000000800 */
[----:B------:R-:W-:Y:S01]  /*4280*/  @!PT LDS RZ, [RZ] ;  /* 0x00000000fffff984 */ /* 0x000fe20000000800 */
[----:B------:R-:W-:Y:S01]  /*4290*/  @!PT LDS RZ, [RZ] ;  /* 0x00000000fffff984 */ /* 0x000fe20000000800 */
[----:B------:R-:W-:Y:S01]  /*42a0*/  @!PT LDS RZ, [RZ] ;  /* 0x00000000fffff984 */ /* 0x000fe20000000800 */
[----:B------:R2:W-:Y:S06]  /*42b0*/  MEMBAR.ALL.CTA ;  /* 0x0000000000007992 */ /* 0x0005ec0000008000 */
[----:B--2---:R-:W2:Y:S01]  /*42c0*/  FENCE.VIEW.ASYNC.S ;  /* 0x00000000000073c6 */ /* 0x004ea20000000000 */
[----:B------:R-:W-:Y:S04]  /*42d0*/  PRMT R0, RZ, 0x654, R0 ;  /* 0x00000654ff007816 */ /* 0x000fe80000000000 */
[----:B--2---:R2:W-:Y:S01]  /*42e0*/  SYNCS.ARRIVE.TRANS64.RED.A1T0 RZ, [R0+URZ], RZ ;  /* 0x000000ff00ff79a7 */ /* 0x0045e200081004ff */
[----:B----4-:R-:W-:Y:S11]  /*42f0*/  LOP3.LUT P3, RZ, R26, 0x1, RZ, 0xc0, !PT ;  /* 0x000000011aff7812 */ /* 0x010ff6000786c0ff */
[----:B------:R-:W-:Y:S02]  /*4300*/  @!UPT UIADD3 URZ, UPT, UPT, URZ, URZ, URZ ;  /* 0x000000fffffff290 */ /* 0x000fe4000fffe0ff */
[----:B------:R-:W-:Y:S02]  /*4310*/  @P3 MOV R13, R24 ;  /* 0x00000018000d3202 */ /* 0x000fe40000000f00 */
[----:B------:R-:W-:Y:S01]  /*4320*/  @P3 LOP3.LUT R8, R25, 0xffff, RZ, 0xc0, !PT ;  /* 0x0000ffff19083812 */ /* 0x000fe200078ec0ff */
[----:B--2---:R-:W-:Y:S06]  /*4330*/  @!P0 BRA `(.L_x_86) ;  /* 0x0000000000a48947 */ /* 0x004fec0003800000 */
[----:B-1----:R-:W-:Y:S01]  /*4340*/  IMAD.HI.U32 R35, R22, R7, RZ ;  /* 0x0000000716237227 */ /* 0x002fe200078e00ff */
[----:B------:R-:W-:Y:S02]  /*4350*/  ISETP.NE.AND P0, PT, R6, 0x1, PT ;  /* 0x000000010600780c */ /* 0x000fe40003f05270 */
[----:B------:R-:W-:Y:S01]  /*4360*/  ISETP.NE.AND P2, PT, R72, 0x1, PT ;  /* 0x000000014800780c */ /* 0x000fe20003f45270 */
[----:B---3--:R-:W-:Y:S01]  /*4370*/  IMAD.HI.U32 R34, R19, R16, RZ ;  /* 0x0000001013227227 */ /* 0x008fe200078e00ff */
[----:B------:R-:W-:Y:S02]  /*4380*/  SHF.R.U32.HI R35, RZ, R18, R35 ;  /* 0x00000012ff237219 */ /* 0x000fe40000011623 */
[----:B------:R-:W-:Y:S01]  /*4390*/  ISETP.NE.AND P4, PT, R2, 0x1, PT ;  /* 0x000000010200780c */ /* 0x000fe20003f85270 */
[----:B------:R-:W-:Y:S01]  /*43a0*/  IMAD.HI.U32 R36, R13, R16, RZ ;  /* 0x000000100d247227 */ /* 0x000fe200078e00ff */
[----:B------:R-:W-:Y:S02]  /*43b0*/  SHF.R.U32.HI R34, RZ, R17, R34 ;  /* 0x00000011ff227219 */ /* 0x000fe40000011622 */
[----:B------:R-:W-:Y:S01]  /*43c0*/  SEL R3, R22, R35, !P0 ;  /* 0x0000002316037207 */ /* 0x000fe20004000000 */
[C---:B------:R-:W-:Y:S01]  /*43d0*/  IMAD.HI.U32 R35, R8.reuse, R7, RZ ;  /* 0x0000000708237227 */ /* 0x040fe200078e00ff */
[----:B------:R-:W-:Y:S02]  /*43e0*/  SEL R11, R19, R34, !P4 ;  /* 0x00000022130b7207 */ /* 0x000fe40006000000 */
[----:B------:R-:W-:Y:S01]  /*43f0*/  SHF.R.U32.HI R36, RZ, R17, R36 ;  /* 0x00000011ff247219 */ /* 0x000fe20000011624 */
[----:B------:R-:W-:Y:S01]  /*4400*/  IMAD.HI.U32 R38, R3, R4, RZ ;  /* 0x0000000403267227 */ /* 0x000fe200078e00ff */
[----:B------:R-:W-:Y:S03]  /*4410*/  SHF.R.U32.HI R35, RZ, R18, R35 ;  /* 0x00000012ff237219 */ /* 0x000fe60000011623 */
[----:B------:R-:W-:Y:S01]  /*4420*/  IMAD.HI.U32 R34, R11, R4, RZ ;  /* 0x000000040b227227 */ /* 0x000fe200078e00ff */
[----:B------:R-:W-:Y:S02]  /*4430*/  @P2 SHF.R.U32.HI R3, RZ, R5, R38 ;  /* 0x00000005ff032219 */ /* 0x000fe40000011626 */
[----:B------:R-:W-:Y:S02]  /*4440*/  SEL R9, R8, R35, !P0 ;  /* 0x0000002308097207 */ /* 0x000fe40004000000 */
[----:B------:R-:W-:Y:S01]  /*4450*/  @P2 SHF.R.U32.HI R11, RZ, R5, R34 ;  /* 0x00000005ff0b2219 */ /* 0x000fe20000011622 */
[C---:B------:R-:W-:Y:S01]  /*4460*/  IMAD R10, R72.reuse, R3, RZ ;  /* 0x00000003480a7224 */ /* 0x040fe200078e02ff */
[----:B------:R-:W-:Y:S01]  /*4470*/  SEL R3, R13, R36, !P4 ;  /* 0x000000240d037207 */ /* 0x000fe20006000000 */
[C---:B------:R-:W-:Y:S03]  /*4480*/  IMAD.HI.U32 R14, R9.reuse, R4, RZ ;  /* 0x00000004090e7227 */ /* 0x040fe600078e00ff */
[----:B------:R-:W-:Y:S01]  /*4490*/  ISETP.GE.AND P0, PT, R9, R10, PT ;  /* 0x0000000a0900720c */ /* 0x000fe20003f06270 */
[C---:B------:R-:W-:Y:S01]  /*44a0*/  IMAD R12, R72.reuse, R11, RZ ;  /* 0x0000000b480c7224 */ /* 0x040fe200078e02ff */
[-C--:B------:R-:W-:Y:S04]  /*44b0*/  SHF.R.U32.HI R14, RZ, R5.reuse, R14 ;  /* 0x00000005ff0e7219 */ /* 0x080fe8000001160e */
[----:B------:R-:W-:Y:S02]  /*44c0*/  ISETP.GE.OR P0, PT, R3, R12, P0 ;  /* 0x0000000c0300720c */ /* 0x000fe40000706670 */
[----:B------:R-:W-:Y:S05]  /*44d0*/  SEL R15, R9, R14, !P2 ;  /* 0x0000000e090f7207 */ /* 0x000fea0005000000 */
[----:B------:R-:W-:Y:S04]  /*44e0*/  IMAD.MOV R14, RZ, RZ, -R15 ;  /* 0x000000ffff0e7224 */ /* 0x000fe800078e0a0f */
[----:B------:R-:W-:Y:S02]  /*44f0*/  IMAD R14, R72, R14, R9 ;  /* 0x0000000e480e7224 */ /* 0x000fe400078e0209 */
[C---:B------:R-:W-:Y:S05]  /*4500*/  @!P0 IMAD.HI.U32 R10, R3.reuse, R4, RZ ;  /* 0x00000004030a8227 */ /* 0x040fea00078e00ff */
[----:B------:R-:W-:Y:S04]  /*4510*/  @!P0 SHF.R.U32.HI R10, RZ, R5, R10 ;  /* 0x00000005ff0a8219 */ /* 0x000fe8000001160a */
[----:B------:R-:W-:Y:S01]  /*4520*/  @!P0 SEL R0, R3, R10, !P2 ;  /* 0x0000000a03008207 */ /* 0x000fe20005000000 */
[----:B------:R-:W-:Y:S03]  /*4530*/  IMAD.MOV R10, RZ, RZ, -R3 ;  /* 0x000000ffff0a7224 */ /* 0x000fe600078e0a03 */
[----:B------:R-:W-:Y:S01]  /*4540*/  @!P0 IADD3 R15, PT, PT, R15, -R0, RZ ;  /* 0x800000000f0f8210 */ /* 0x000fe20007ffe0ff */
[----:B------:R-:W-:Y:S01]  /*4550*/  @!P0 IMAD R0, R11, R14, R0 ;  /* 0x0000000e0b008224 */ /* 0x000fe200078e0200 */
[----:B------:R-:W-:Y:S01]  /*4560*/  IADD3 R11, PT, PT, -R9, RZ, RZ ;  /* 0x000000ff090b7210 */ /* 0x000fe20007ffe1ff */
[----:B------:R-:W-:Y:S02]  /*4570*/  IMAD R13, R2, R10, R13 ;  /* 0x0000000a020d7224 */ /* 0x000fe400078e020d */
[----:B------:R-:W-:Y:S02]  /*4580*/  @!P0 IMAD R9, R15, R72, R3 ;  /* 0x000000480f098224 */ /* 0x000fe400078e0203 */
[----:B------:R-:W-:Y:S02]  /*4590*/  @!P0 IMAD.MOV.U32 R3, RZ, RZ, R0 ;  /* 0x000000ffff038224 */ /* 0x000fe400078e0000 */
[----:B------:R-:W-:Y:S02]  /*45a0*/  IMAD R8, R6, R11, R8 ;  /* 0x0000000b06087224 */ /* 0x000fe400078e0208 */
[----:B------:R-:W-:Y:S02]  /*45b0*/  IMAD R13, R3, R2, R13 ;  /* 0x00000002030d7224 */ /* 0x000fe400078e020d */
[----:B------:R-:W-:Y:S02]  /*45c0*/  IMAD R8, R9, R6, R8 ;  /* 0x0000000609087224 */ /* 0x000fe400078e0208 */
.L_x_86:
[----:B------:R-:W-:Y:S05]  /*45d0*/  BRA.U UP1, `(.L_x_87) ;  /* 0x0000000101107547 */ /* 0x000fea000b800000 */
[----:B------:R-:W-:Y:S04]  /*45e0*/  MOV R0, UR7 ;  /* 0x0000000700007c02 */ /* 0x000fe80008000f00 */
[----:B------:R-:W-:Y:S04]  /*45f0*/  SHF.L.U32 R3, R0, 0x1f, RZ ;  /* 0x0000001f00037819 */ /* 0x000fe800000006ff */
[----:B------:R-:W2:Y:S02]  /*4600*/  SYNCS.PHASECHK.TRANS64.TRYWAIT P0, [UR6+0x58], R3 ;  /* 0x00005803ff0075a7 */ /* 0x000ea40008001106 */
[----:B--2---:R-:W-:Y:S05]  /*4610*/  @!P0 BRA `(.L_x_88) ;  /* 0x0000004800a48947 */ /* 0x004fea0003800000 */
.L_x_87:
[----:B------:R-:W-:Y:S02]  /*4620*/  R2UR UR19, R21 ;  /* 0x00000000151372ca */ /* 0x000fe400000e0000 */
[----:B------:R-:W-:Y:S02]  /*4630*/  R2UR UR18, R20 ;  /* 0x00000000141272ca */ /* 0x000fe400000e0000 */
[----:B------:R-:W-:Y:S02]  /*4640*/  ISETP.NE.U32.AND P2, PT, RZ, UR4, PT ;  /* 0x00000004ff007c0c */ /* 0x000fe4000bf45070 */
[----:B------:R-:W-:Y:S02]  /*4650*/  SHF.L.U32 R12, R31, 0x1f, RZ ;  /* 0x0000001f1f0c7819 */ /* 0x000fe400000006ff */
[----:B------:R-:W-:Y:S05]  /*4660*/  ISETP.NE.AND.EX P2, PT, RZ, UR5, PT, P2 ;  /* 0x00000005ff007c0c */ /* 0x000fea000bf45320 */
[----:B------:R-:W-:Y:S02]  /*4670*/  USHF.L.U32 UR19, UR19, 0x7, URZ ;  /* 0x0000000713137899 */ /* 0x000fe400080006ff */
[----:B------:R-:W-:Y:S01]  /*4680*/  USHF.L.U32 UR18, UR18, 0x7, URZ ;  /* 0x0000000712127899 */ /* 0x000fe200080006ff */
[----:B------:R-:W-:Y:S11]  /*4690*/  BRA.U !UP3, `(.L_x_89) ;  /* 0x000000010b347547 */ /* 0x000ff6000b800000 */
[----:B------:R-:W-:Y:S01]  /*46a0*/  UPLOP3.LUT UP0, UPT, UPT, UPT, UP2, 0x80, 0x8 ;  /* 0x000000000008789c */ /* 0x000fe20003f0f020 */
[----:B--2---:R-:W-:Y:S02]  /*46b0*/  HFMA2 R0, -RZ, RZ, 0, 5.9604644775390625e-08 ;  /* 0x00000001ff007431 */ /* 0x004fe400000001ff */
[----:B------:R-:W-:Y:S03]  /*46c0*/  IMAD.MOV.U32 R171, RZ, RZ, 0x1 ;  /* 0x00000001ffab7424 */ /* 0x000fe600078e00ff */
[----:B------:R-:W-:Y:S05]  /*46d0*/  PLOP3.LUT P0, PT, PT, PT, UP0, 0x80, 0x8 ;  /* 0x000000000008781c */ /* 0x000fea0003f0f008 */
[----:B------:R-:W2:Y:S01]  /*46e0*/  @UP0 LDCU.64 UR10, c[0x0][0x888] ;  /* 0x00011100ff0a07ac */ /* 0x000ea20008000a00 */
[----:B------:R-:W-:Y:S07]  /*46f0*/  @UP0 UIMAD UR8, UR36, UR4, URZ ;  /* 0x00000004240802a4 */ /* 0x000fee000f8e02ff */
[----:B------:R-:W-:Y:S01]  /*4700*/  @!P0 PRMT R171, R0, 0x7610, R171 ;  /* 0x0000761000ab8816 */ /* 0x000fe200000000ab */
[----:B--2---:R-:W-:Y:S03]  /*4710*/  @UP0 UIMAD.WIDE UR10, UR8, 0x4, UR10 ;  /* 0x00000004080a08a5 */ /* 0x004fe6000f8e020a */
[----:B------:R-:W2:Y:S03]  /*4720*/  @!UP0 LDCU UR8, c[0x0][0x880] ;  /* 0x00011000ff0887ac */ /* 0x000ea60008000800 */
[----:B------:R-:W-:Y:S01]  /*4730*/  IMAD.U32 R10, RZ, RZ, UR10 ;  /* 0x0000000aff0a7e24 */ /* 0x000fe2000f8e00ff */
[----:B------:R-:W-:Y:S05]  /*4740*/  MOV R11, UR11 ;  /* 0x0000000b000b7c02 */ /* 0x000fea0008000f00 */
[----:B-----5:R4:W5:Y:S02]  /*4750*/  @P0 LDG.E R81, desc[UR46][R10.64] ;  /* 0x0000002e0a510981 */ /* 0x020964000c1e1900 */
[----:B--2-4-:R-:W-:Y:S07]  /*4760*/  @!P0 IMAD.U32 R81, RZ, RZ, UR8 ;  /* 0x00000008ff518e24 */ /* 0x014fee000f8e00ff */
.L_x_89:
[----:B-----5:R-:W-:Y:S01]  /*4770*/  @!P2 FSETP.EQ.AND P0, PT, R81, RZ, PT ;  /* 0x000000ff5100a20b */ /* 0x020fe20003f02000 */
[----:B------:R-:W-:Y:S01]  /*4780*/  @!UPT UIADD3 URZ, UPT, UPT, URZ, URZ, URZ ;  /* 0x000000fffffff290 */ /* 0x000fe2000fffe0ff */
[----:B------:R-:W-:Y:S11]  /*4790*/  @!P2 BRA `(.L_x_90) ;  /* 0x000000000014a947 */ /* 0x000ff60003800000 */
[----:B------:R-:W-:Y:S02]  /*47a0*/  LOP3.LUT P2, RZ, R171, 0xff, RZ, 0xc0, !PT ;  /* 0x000000ffabff7812 */ /* 0x000fe4000784c0ff */
[----:B------:R-:W-:Y:S04]  /*47b0*/  PLOP3.LUT P0, PT, PT, PT, UP0, 0x80, 0x8 ;  /* 0x000000000008781c */ /* 0x000fe80003f0f008 */
[----:B------:R-:W-:Y:S07]  /*47c0*/  PLOP3.LUT P0, PT, P0, PT, PT, 0x8, 0x80 ;  /* 0x000000000080781c */ /* 0x000fee000070e170 */
[----:B------:R-:W-:Y:S11]  /*47d0*/  @P2 FSETP.EQ.AND P0, PT, R81, RZ, PT ;  /* 0x000000ff5100220b */ /* 0x000ff60003f02000 */
[----:B------:R-:W-:Y:S02]  /*47e0*/  @!UPT UIADD3 URZ, UPT, UPT, URZ, URZ, URZ ;  /* 0x000000fffffff290 */ /* 0x000fe4000fffe0ff */
.L_x_90:
[----:B------:R-:W4:Y:S01]  /*47f0*/  SYNCS.PHASECHK.TRANS64.TRYWAIT P2, [UR6+0x40], R12 ;  /* 0x0000400cff0075a7 */ /* 0x000f220008041106 */
[----:B------:R-:W-:Y:S04]  /*4800*/  ELECT P4, URZ, PT ;  /* 0x0000000000ff782f */ /* 0x000fe80003880000 */
[----:B------:R-:W-:Y:S11]  /*4810*/  PLOP3.LUT P4, PT, P0, P4, PT, 0xf2, 0x2f ;  /* 0x00000000002f781c */ /* 0x000ff60000789e72 */
[----:B------:R-:W-:Y:S02]  /*4820*/  @!UPT UIADD3 URZ, UPT, UPT, URZ, URZ, URZ ;  /* 0x000000fffffff290 */ /* 0x000fe4000fffe0ff */
[----:B-1----:R-:W-:Y:S05]  /*4830*/  @!P4 IADD3 R21, P0, PT, R32, 0x580, RZ ;  /* 0x000005802015c810 */ /* 0x002fea0007f1e0ff */
[----:B------:R-:W-:Y:S01]  /*4840*/  @!P4 IMAD.X R20, RZ, RZ, R33, P0 ;  /* 0x000000ffff14c224 */ /* 0x000fe200000e0621 */
[----:B----4-:R-:W-:Y:S07]  /*4850*/  @!P2 BRA `(.L_x_91) ;  /* 0x00000048002ca947 */ /* 0x010fee0003800000 */
.L_x_154:
[----:B------:R-:W4:Y:S01]  /*4860*/  LDC.64 R14, c[0x0][0xb10] ;  /* 0x0002c400ff0e7b82 */ /* 0x000f220000000a00 */
[----:B------:R-:W-:Y:S01]  /*4870*/  @!P4 R2UR UR8, R20 ;  /* 0x000000001408c2ca */ /* 0x000fe200000e0000 */
[----:B------:R-:W-:Y:S01]  /*4880*/  VOTEU.ALL UP1, P4 ;  /* 0x0000000000ff7886 */ /* 0x000fe20002020000 */
[----:B------:R-:W-:Y:S01]  /*4890*/  @!P4 R2UR UR9, R21 ;  /* 0x000000001509c2ca */ /* 0x000fe200000e0000 */
[----:B------:R-:W-:Y:S01]  /*48a0*/  UMOV UR10, 0x0 ;  /* 0x00000000000a7882 */ /* 0x000fe20000000000 */
[----:B------:R-:W-:Y:S03]  /*48b0*/  UMOV UR11, 0x10000000 ;  /* 0x10000000000b7882 */ /* 0x000fe60000000000 */
[----:B------:R-:W5:Y:S01]  /*48c0*/  LDC.64 R10, c[0x0][0xb18] ;  /* 0x0002c600ff0a7b82 */ /* 0x000f620000000a00 */
[----:B------:R-:W-:Y:S01]  /*48d0*/  @!UP1 UIADD3 UR16, UPT, UPT, UR6, 0x200, URZ ;  /* 0x0000020006109890 */ /* 0x000fe2000fffe0ff */
[----:B------:R-:W-:Y:S01]  /*48e0*/  @P3 SHF.R.U32.HI R28, RZ, 0x10, R25 ;  /* 0x00000010ff1c3819 */ /* 0x000fe20000011619 */
[----:B------:R-:W-:Y:S01]  /*48f0*/  VOTEU.ALL UP1, P4 ;  /* 0x0000000000ff7886 */ /* 0x000fe20002020000 */
[----:B------:R-:W-:Y:S01]  /*4900*/  UMOV UR20, UR36 ;  /* 0x0000002400147c82 */ /* 0x000fe20008000000 */
[----:B------:R-:W-:Y:S03]  /*4910*/  VIADD R30, R30, 0x1 ;  /* 0x000000011e1e7836 */ /* 0x000fe60000000000 */
[----:B--2---:R-:W2:Y:S01]  /*4920*/  @!P1 LDC R0, c[0x0][0xb20] ;  /* 0x0002c800ff009b82 */ /* 0x004ea20000000800 */
[----:B------:R-:W-:Y:S01]  /*4930*/  IMAD.U32 R21, RZ, RZ, UR8 ;  /* 0x00000008ff157e24 */ /* 0x000fe2000f8e00ff */
[----:B------:R-:W-:Y:S06]  /*4940*/  UPRMT UR8, UR37, 0x654, UR17 ;  /* 0x0000065425087896 */ /* 0x000fec0008000011 */
[----:B-1----:R-:W1:Y:S01]  /*4950*/  @!P1 LDC R3, c[0x0][0xb0c] ;  /* 0x0002c300ff039b82 */ /* 0x002e620000000800 */
[----:B------:R-:W-:Y:S01]  /*4960*/  IMAD.U32 R20, RZ, RZ, UR9 ;  /* 0x00000009ff147e24 */ /* 0x000fe2000f8e00ff */
[----:B------:R-:W-:Y:S04]  /*4970*/  @!P4 R2UR UR15, R21 ;  /* 0x00000000150fc2ca */ /* 0x000fe800000e0000 */
[----:B------:R-:W-:Y:S01]  /*4980*/  @!P4 R2UR UR14, R20 ;  /* 0x00000000140ec2ca */ /* 0x000fe200000e0000 */
[----:B------:R-:W-:Y:S11]  /*4990*/  @!P4 IMAD.MOV.U32 R20, RZ, RZ, 0x2000 ;  /* 0x00002000ff14c424 */ /* 0x000ff600078e00ff */
[----:B------:R-:W-:Y:S01]  /*49a0*/  @!UPT UIADD3 URZ, UPT, UPT, URZ, URZ, URZ ;  /* 0x000000fffffff290 */ /* 0x000fe2000fffe0ff */
[----:B------:R1:W-:Y:S01]  /*49b0*/  @!UP1 UTMALDG.3D [UR16], [UR14], desc[UR10] ;  /* 0x00000a100e0095b4 */ /* 0x0003e20008011000 */
[----:B------:R1:W-:Y:S02]  /*49c0*/  @!P4 SYNCS.ARRIVE.TRANS64.RED.A0TR RZ, [UR6+0x30], R20 ;  /* 0x00003014ffffc9a7 */ /* 0x0003e40008300406 */
[----:B-1----:R-:W-:Y:S01]  /*49d0*/  @!P1 ISETP.NE.AND P2, PT, R3, 0x1, PT ;  /* 0x000000010300980c */ /* 0x002fe20003f45270 */
[C---:B----4-:R-:W-:Y:S01]  /*49e0*/  @!P1 IMAD.HI.U32 R14, R13.reuse, R14, RZ ;  /* 0x0000000e0d0e9227 */ /* 0x050fe200078e00ff */
[----:B-----5:R-:W-:Y:S03]  /*49f0*/  @!P1 ISETP.NE.AND P0, PT, R10, 0x1, PT ;  /* 0x000000010a00980c */ /* 0x020fe60003f05270 */
[C---:B------:R-:W-:Y:S01]  /*4a00*/  @!P1 IMAD.HI.U32 R11, R8.reuse, R11, RZ ;  /* 0x0000000b080b9227 */ /* 0x040fe200078e00ff */
[----:B------:R-:W-:Y:S04]  /*4a10*/  @!P1 SHF.R.U32.HI R14, RZ, R15, R14 ;  /* 0x0000000fff0e9219 */ /* 0x000fe8000001160e */
[----:B--2---:R-:W-:Y:S01]  /*4a20*/  @!P1 SHF.R.U32.HI R9, RZ, R0, R11 ;  /* 0x00000000ff099219 */ /* 0x004fe2000001160b */
[----:B------:R-:W-:Y:S01]  /*4a30*/  SYNCS.ARRIVE.TRANS64.RED.A1T0 RZ, [UR8], RZ ;  /* 0x000000ffffff79a7 */ /* 0x000fe20008100408 */
[----:B------:R-:W-:Y:S02]  /*4a40*/  @!P1 SEL R14, R13, R14, !P2 ;  /* 0x0000000e0d0e9207 */ /* 0x000fe40005000000 */
[----:B------:R-:W-:Y:S01]  /*4a50*/  @!P1 SEL R9, R8, R9, !P0 ;  /* 0x0000000908099207 */ /* 0x000fe20004000000 */
[----:B------:R-:W1:Y:S04]  /*4a60*/  SYNCS.PHASECHK.TRANS64.TRYWAIT P5, [UR6+0x48], R12 ;  /* 0x0000480cff0075a7 */ /* 0x000e6800080a1106 */
[----:B------:R-:W-:Y:S02]  /*4a70*/  @!P1 IMAD.IADD R0, R9, 0x1, -R14 ;  /* 0x0000000109009824 */ /* 0x000fe400078e0a0e */
[----:B------:R-:W-:Y:S02]  /*4a80*/  @!P1 IMAD.IADD R9, R14, 0x1, -R9 ;  /* 0x000000010e099824 */ /* 0x000fe400078e0a09 */
[----:B------:R-:W-:Y:S02]  /*4a90*/  @!P1 IMAD R13, R0, R3, R13 ;  /* 0x00000003000d9224 */ /* 0x000fe400078e020d */
[----:B------:R-:W-:Y:S01]  /*4aa0*/  @!P1 IMAD R8, R9, R10, R8 ;  /* 0x0000000a09089224 */ /* 0x000fe200078e0208 */
[----:B-1----:R-:W-:Y:S06]  /*4ab0*/  @!P5 BRA `(.L_x_92) ;  /* 0x0000004400acd947 */ /* 0x002fec0003800000 */
.L_x_156:
[----:B-1----:R-:W-:Y:S01]  /*4ac0*/  @!P4 IADD3 R3, P0, PT, R32, 0x580, RZ ;  /* 0x000005802003c810 */ /* 0x002fe20007f1e0ff */
[----:B------:R-:W-:Y:S01]  /*4ad0*/  VOTEU.ALL UP1, P4 ;  /* 0x0000000000ff7886 */ /* 0x000fe20002020000 */
[----:B------:R-:W-:Y:S01]  /*4ae0*/  UMOV UR20, 0x0 ;  /* 0x0000000000147882 */ /* 0x000fe20000000000 */
[----:B------:R-:W-:Y:S01]  /*4af0*/  UMOV UR21, 0x10000000 ;  /* 0x1000000000157882 */ /* 0x000fe20000000000 */
[----:B------:R-:W-:Y:S01]  /*4b00*/  @!P4 R2UR UR9, R3 ;  /* 0x000000000309c2ca */ /* 0x000fe200000e0000 */
[----:B------:R-:W-:Y:S01]  /*4b10*/  @!P4 IMAD.X R0, RZ, RZ, R33, P0 ;  /* 0x000000ffff00c224 */ /* 0x000fe200000e0621 */
[----:B------:R-:W-:Y:S01]  /*4b20*/  @!UP1 UIADD3 UR10, UPT, UPT, UR18, 0x40, URZ ;  /* 0x00000040120a9890 */ /* 0x000fe2000fffe0ff */
[----:B------:R-:W-:Y:S01]  /*4b30*/  ISETP.NE.AND P0, PT, R30, 0x2, PT ;  /* 0x000000021e00780c */ /* 0x000fe20003f05270 */
[----:B------:R-:W-:Y:S01]  /*4b40*/  UMOV UR11, UR19 ;  /* 0x00000013000b7c82 */ /* 0x000fe20008000000 */
[----:B------:R-:W-:Y:S01]  /*4b50*/  UMOV UR12, UR36 ;  /* 0x00000024000c7c82 */ /* 0x000fe20008000000 */
[----:B------:R-:W-:Y:S01]  /*4b60*/  @!P4 R2UR UR8, R0 ;  /* 0x000000000008c2ca */ /* 0x000fe200000e0000 */
[----:B------:R-:W-:Y:S01]  /*4b70*/  IMAD.IADD R20, R8, 0x1, R147 ;  /* 0x0000000108147824 */ /* 0x000fe200078e0293 */
[----:B------:R-:W-:Y:S01]  /*4b80*/  @P3 R2UR UR36, R28 ;  /* 0x000000001c2432ca */ /* 0x000fe200000e0000 */
[----:B------:R-:W-:Y:S01]  /*4b90*/  IMAD.IADD R21, R13, 0x1, R170 ;  /* 0x000000010d157824 */ /* 0x000fe200078e02aa */
[----:B------:R-:W-:Y:S02]  /*4ba0*/  SEL R0, RZ, 0x1, P0 ;  /* 0x00000001ff007807 */ /* 0x000fe40000000000 */
[----:B------:R-:W-:Y:S01]  /*4bb0*/  LOP3.LUT R31, R31, 0x1, RZ, 0x3c, !PT ;  /* 0x000000011f1f7812 */ /* 0x000fe200078e3cff */
[----:B------:R-:W-:Y:S01]  /*4bc0*/  IMAD.U32 R10, RZ, RZ, UR9 ;  /* 0x00000009ff0a7e24 */ /* 0x000fe2000f8e00ff */
[----:B------:R-:W-:Y:S01]  /*4bd0*/  @!UP1 UIADD3 UR9, UPT, UPT, UR6, 0x38, URZ ;  /* 0x0000003806099890 */ /* 0x000fe2000fffe0ff */
[----:B------:R-:W-:Y:S02]  /*4be0*/  LOP3.LUT R29, R29, R0, RZ, 0x3c, !PT ;  /* 0x000000001d1d7212 */ /* 0x000fe400078e3cff */
[----:B------:R-:W-:Y:S02]  /*4bf0*/  SEL R30, R30, RZ, P0 ;  /* 0x000000ff1e1e7207 */ /* 0x000fe40000000000 */
[----:B------:R-:W-:Y:S01]  /*4c00*/  IMAD.U32 R11, RZ, RZ, UR8 ;  /* 0x00000008ff0b7e24 */ /* 0x000fe2000f8e00ff */
[----:B------:R-:W-:Y:S01]  /*4c10*/  @!P4 R2UR UR14, R10 ;  /* 0x000000000a0ec2ca */ /* 0x000fe200000e0000 */
[----:B------:R-:W-:Y:S01]  /*4c20*/  @!UP1 UIADD3 UR8, UPT, UPT, UR6, 0x2200, URZ ;  /* 0x0000220006089890 */ /* 0x000fe2000fffe0ff */
[----:B------:R-:W-:Y:S02]  /*4c30*/  VOTEU.ALL UP1, P4 ;  /* 0x0000000000ff7886 */ /* 0x000fe40002020000 */
[----:B------:R-:W-:Y:S11]  /*4c40*/  @!P4 R2UR UR15, R11 ;  /* 0x000000000b0fc2ca */ /* 0x000ff600000e0000 */
[----:B------:R-:W-:Y:S02]  /*4c50*/  @!UPT UIADD3 URZ, UPT, UPT, URZ, URZ, URZ ;  /* 0x000000fffffff290 */ /* 0x000fe4000fffe0ff */
[----:B------:R2:W-:Y:S01]  /*4c60*/  @!UP1 UTMALDG.3D [UR8], [UR14], desc[UR20] ;  /* 0x000014080e0095b4 */ /* 0x0005e20008011000 */
[----:B------:R2:W-:Y:S01]  /*4c70*/  @!P4 SYNCS.ARRIVE.TRANS64.RED.A0TR RZ, [UR6+0x38], R23 ;  /* 0x00003817ffffc9a7 */ /* 0x0005e20008300406 */
[----:B------:R-:W-:Y:S01]  /*4c80*/  UPLOP3.LUT UP1, UPT, UPT, UPT, UPT, 0x80, 0x8 ;  /* 0x000000000008789c */ /* 0x000fe20003f2f070 */
[----:B------:R-:W-:Y:S01]  /*4c90*/  SYNCS.ARRIVE.TRANS64.RED.A1T0 RZ, [UR13], RZ ;  /* 0x000000ffffff79a7 */ /* 0x000fe2000810040d */
[----:B------:R-:W-:Y:S09]  /*4ca0*/  @P3 BRA `(.L_x_93) ;  /* 0xfffffff400503947 */ /* 0x000ff2000383ffff */
[----:B------:R-:W-:-:S04]  /*4cb0*/  SHF.L.U32 R3, R31, 0x1f, RZ ;  /* 0x0000001f1f037819 */ /* 0x000fc800000006ff */
[----:B------:R-:W1:Y:S02]  /*4cc0*/  SYNCS.PHASECHK.TRANS64.TRYWAIT P0, [UR6+0x40], R3 ;  /* 0x00004003ff0075a7 */ /* 0x000e640008001106 */
[----:B-1----:R-:W-:Y:S05]  /*4cd0*/  @!P0 BRA `(.L_x_94) ;  /* 0x00000044003c8947 */ /* 0x002fea0003800000 */
.L_x_158:
[----:B-1----:R-:W-:-:S07]  /*4ce0*/  MOV R0, UR6 ;  /* 0x0000000600007c02 */ /* 0x002fce0008000f00 */
.L_x_95:
[----:B-1----:R-:W-:-:S04]  /*4cf0*/  SHF.L.U32 R3, R31, 0x1f, RZ ;  /* 0x0000001f1f037819 */ /* 0x002fc800000006ff */
[----:B------:R1:W4:Y:S03]  /*4d00*/  SYNCS.PHASECHK.TRANS64.TRYWAIT P0, [R0+URZ+0x48], R3 ;  /* 0x00004803000075a7 */ /* 0x00032600080011ff */
[----:B----4-:R-:W-:Y:S05]  /*4d10*/  @!P0 NANOSLEEP.SYNCS 0x989680 ;  /* 0x009896800000895d */ /* 0x010fea0003900000 */
[----:B------:R-:W4:Y:S02]  /*4d20*/  @!P0 SYNCS.PHASECHK.TRANS64 P0, [R0+URZ+0x48], R3 ;  /* 0x00004803000085a7 */ /* 0x000f2400080010ff */
[----:B--2-4-:R-:W-:Y:S05]  /*4d30*/  @P0 EXIT ;  /* 0x000000000000094d */ /* 0x014fea0003800000 */
[----:B------:R-:W-:Y:S05]  /*4d40*/  BRA `(.L_x_95) ;  /* 0xfffffffc00e87947 */ /* 0x000fea000383ffff */
.L_x_84:
[----:B------:R-:W-:-:S06]  /*4d50*/  UISETP.GE.AND UP1, UPT, UR10, 0x4, UPT ;  /* 0x000000040a00788c */ /* 0x000fcc000bf26270 */
[----:B------:R-:W-:-:S13]  /*4d60*/  PLOP3.LUT P0, PT, PT, PT, UP1, 0x80, 0x8 ;  /* 0x000000000008781c */ /* 0x000fda0003f0f018 */
[----:B------:R-:W-:Y:S05]  /*4d70*/  @!P0 EXIT ;  /* 0x000000000000894d */ /* 0x000fea0003800000 */
[----:B------:R-:W-:Y:S01]  /*4d80*/  BAR.SYNC.DEFER_BLOCKING 0x6, 0xa0 ;  /* 0x0182800000007b1d */ /* 0x000fe20000010000 */
[C---:B------:R-:W-:Y:S01]  /*4d90*/  IMAD.SHL.U32 R3, R189.reuse, 0x40, RZ ;  /* 0x00000040bd037824 */ /* 0x040fe200078e00ff */
[C---:B------:R-:W-:Y:S01]  /*4da0*/  LOP3.LUT R193, R189.reuse, 0x60, RZ, 0xc0, !PT ;  /* 0x00000060bdc17812 */ /* 0x040fe200078ec0ff */
[C---:B------:R-:W-:Y:S01]  /*4db0*/  IMAD.SHL.U32 R172, R189.reuse, 0x8, RZ ;  /* 0x00000008bdac7824 */ /* 0x040fe200078e00ff */
[C---:B------:R-:W-:Y:S01]  /*4dc0*/  LOP3.LUT R191, R189.reuse, 0x2, RZ, 0xc0, !PT ;  /* 0x00000002bdbf7812 */ /* 0x040fe200078ec0ff */
[----:B------:R-:W-:Y:S01]  /*4dd0*/  IMAD.U32 R79, R189, 0x10000, RZ ;  /* 0x00010000bd4f7824 */ /* 0x000fe200078e00ff */
[----:B------:R-:W-:Y:S02]  /*4de0*/  UMOV UR49, 0x400 ;  /* 0x0000040000317882 */ /* 0x000fe40000000000 */
[----:B------:R-:W1:Y:S01]  /*4df0*/  LDC R177, c[0x0][0x370] ;  /* 0x0000dc00ffb17b82 */ /* 0x000e620000000800 */
[----:B------:R-:W-:Y:S01]  /*4e00*/  ULEA UR49, UR37, UR49, 0x18 ;  /* 0x0000003125317291 */ /* 0x000fe2000f8ec0ff */
[----:B------:R-:W-:Y:S01]  /*4e10*/  LOP3.LUT R5, R3, 0x180, RZ, 0xc0, !PT ;  /* 0x0000018003057812 */ /* 0x000fe200078ec0ff */
[----:B------:R-:W-:Y:S01]  /*4e20*/  HFMA2 R196, -RZ, RZ, 0, 0 ;  /* 0x00000000ffc47431 */ /* 0x000fe200000001ff */
[----:B------:R-:W-:Y:S01]  /*4e30*/  LOP3.LUT R79, R79, 0x600000, RZ, 0xc0, !PT ;  /* 0x006000004f4f7812 */ /* 0x000fe200078ec0ff */
[----:B------:R-:W-:Y:S01]  /*4e40*/  UIADD3 UR4, UPT, UPT, UR49, 0x4200, URZ ;  /* 0x0000420031047890 */ /* 0x000fe2000fffe0ff */
[----:B------:R-:W-:Y:S01]  /*4e50*/  LOP3.LUT R172, R5, 0x30, R172, 0xf8, !PT ;  /* 0x0000003005ac7812 */ /* 0x000fe200078ef8ac */
[----:B------:R-:W-:Y:S01]  /*4e60*/  IMAD.MOV.U32 R76, RZ, RZ, RZ ;  /* 0x000000ffff4c7224 */ /* 0x000fe200078e00ff */
[----:B------:R-:W2:Y:S01]  /*4e70*/  LDC R74, c[0x0][0xb0c] ;  /* 0x0002c300ff4a7b82 */ /* 0x000ea20000000800 */
[----:B------:R-:W-:-:S02]  /*4e80*/  LOP3.LUT R189, R189, 0x4, RZ, 0xc0, !PT ;  /* 0x00000004bdbd7812 */ /* 0x000fc400078ec0ff */
[----:B------:R-:W-:Y:S02]  /*4e90*/  CS2R R182, SRZ ;  /* 0x0000000000b67805 */ /* 0x000fe4000001ff00 */
[----:B------:R-:W-:Y:S02]  /*4ea0*/  LOP3.LUT R172, R172, 0x1e40, R3, 0xf8, !PT ;  /* 0x00001e40acac7812 */ /* 0x000fe400078ef803 */
[----:B------:R-:W-:Y:S02]  /*4eb0*/  CS2R R180, SRZ ;  /* 0x0000000000b47805 */ /* 0x000fe4000001ff00 */
[----:B------:R-:W-:Y:S01]  /*4ec0*/  IADD3 R188, PT, PT, -R189, 0x2, RZ ;  /* 0x00000002bdbc7810 */ /* 0x000fe20007ffe1ff */
[----:B------:R-:W-:Y:S01]  /*4ed0*/  IMAD.MOV R176, RZ, RZ, -R191 ;  /* 0x000000ffffb07224 */ /* 0x000fe200078e0abf */
[----:B------:R-:W-:Y:S01]  /*4ee0*/  MOV R192, UR4 ;  /* 0x0000000400c07c02 */ /* 0x000fe20008000f00 */
[----:B------:R-:W3:Y:S01]  /*4ef0*/  LDC R174, c[0x0][0xb20] ;  /* 0x0002c800ffae7b82 */ /* 0x000ee20000000800 */
[----:B------:R-:W4:Y:S01]  /*4f00*/  LDS R0, [UR49+0x110] ;  /* 0x00011031ff007984 */ /* 0x000f220008000800 */
[----:B------:R-:W-:Y:S01]  /*4f10*/  VIADD R190, R172, UR49 ;  /* 0x00000031acbe7c36 */ /* 0x000fe20008000000 */
[----:B------:R-:W1:Y:S01]  /*4f20*/  LDCU.64 UR52, c[0x0][0x348] ;  /* 0x00006900ff3477ac */ /* 0x000e620008000a00 */
[----:B------:R-:W-:-:S02]  /*4f30*/  IMAD.MOV R175, RZ, RZ, -R189 ;  /* 0x000000ffffaf7224 */ /* 0x000fc400078e0abd */
[----:B------:R-:W-:Y:S01]  /*4f40*/  VIADD R190, R190, 0x200 ;  /* 0x00000200bebe7836 */ /* 0x000fe20000000000 */
[----:B------:R-:W1:Y:S01]  /*4f50*/  LDCU.64 UR38, c[0x0][0x888] ;  /* 0x00011100ff2677ac */ /* 0x000e620008000a00 */
[----:B------:R-:W1:Y:S01]  /*4f60*/  LDC R73, c[0x0][0xb30] ;  /* 0x0002cc00ff497b82 */ /* 0x000e620000000800 */
[----:B------:R-:W1:Y:S01]  /*4f70*/  LDCU.64 UR44, c[0x0][0x890] ;  /* 0x00011200ff2c77ac */ /* 0x000e620008000a00 */
[----:B------:R-:W-:-:S06]  /*4f80*/  UIADD3 UR48, UPT, UPT, UR49, 0x200, URZ ;  /* 0x0000020031307890 */ /* 0x000fcc000fffe0ff */
[----:B------:R-:W1:Y:S08]  /*4f90*/  LDC.64 R168, c[0x0][0xb10] ;  /* 0x0002c400ffa87b82 */ /* 0x000e700000000a00 */
[----:B------:R-:W1:Y:S08]  /*4fa0*/  LDC.64 R70, c[0x0][0xb18] ;  /* 0x0002c600ff467b82 */ /* 0x000e700000000a00 */
[----:B------:R-:W1:Y:S08]  /*4fb0*/  LDC.64 R68, c[0x0][0xb28] ;  /* 0x0002ca00ff447b82 */ /* 0x000e700000000a00 */
[----:B------:R-:W1:Y:S01]  /*4fc0*/  LDC.64 R166, c[0x0][0x8b0] ;  /* 0x00022c00ffa67b82 */ /* 0x000e620000000a00 */
[----:B----4-:R-:W-:-:S07]  /*4fd0*/  IMAD.IADD R79, R0, 0x1, R79 ;  /* 0x00000001004f7824 */ /* 0x010fce00078e024f */
[----:B------:R-:W4:Y:S08]  /*4fe0*/  LDC.64 R164, c[0x0][0x8a8] ;  /* 0x00022a00ffa47b82 */ /* 0x000f300000000a00 */
[----:B--23--:R-:W1:Y:S02]  /*4ff0*/  LDC R178, c[0x0][0x374] ;  /* 0x0000dd00ffb27b82 */ /* 0x00ce640000000800 */
.L_x_122:
[----:B------:R-:W-:Y:S02]  /*5000*/  LEA R0, R196, UR49, 0x3 ;  /* 0x00000031c4007c11 */ /* 0x000fe4000f8e18ff */
[----:B------:R-:W-:Y:S02]  /*5010*/  SHF.L.U32 R3, R182, 0x1f, RZ ;  /* 0x0000001fb6037819 */ /* 0x000fe400000006ff */
[----:B-1----:R-:W-:Y:S02]  /*5020*/  LEA R16, R196, UR49, 0x4 ;  /* 0x00000031c4107c11 */ /* 0x002fe4000f8e20ff */
[----:B------:R-:W2:Y:S02]  /*5030*/  SYNCS.PHASECHK.TRANS64.TRYWAIT P0, [R0+URZ+0x60], R3 ;  /* 0x00006003000075a7 */ /* 0x000ea400080011ff */
[----:B--2---:R-:W-:Y:S05]  /*5040*/  @!P0 BRA `(.L_x_96) ;  /* 0x0000004000788947 */ /* 0x004fea0003800000 */
.L_x_159:
[----:B------:R-:W3:Y:S01]  /*5050*/  LDC.64 R12, c[0x0][0xb10] ;  /* 0x0002c400ff0c7b82 */ /* 0x000ee20000000a00 */
[----:B------:R-:W4:Y:S01]  /*5060*/  LDS.128 R16, [R16+0xf0] ;  /* 0x0000f00010107984 */ /* 0x000f220000000c00 */
[----:B-1----:R-:W-:Y:S01]  /*5070*/  ISETP.NE.AND P1, PT, R73, 0x1, PT ;  /* 0x000000014900780c */ /* 0x002fe20003f25270 */
[----:B--2---:R-:W-:Y:S01]  /*5080*/  VIADD R0, R0, 0x70 ;  /* 0x0000007000007836 */ /* 0x004fe20000000000 */
[----:B------:R-:W-:Y:S04]  /*5090*/  ISETP.GE.AND P0, PT, R72, 0x1, PT ;  /* 0x000000014800780c */ /* 0x000fe80003f06270 */
[----:B------:R-:W1:Y:S01]  /*50a0*/  LDC.64 R10, c[0x0][0xb18] ;  /* 0x0002c600ff0a7b82 */ /* 0x000e620000000a00 */
[----:B------:R-:W-:Y:S01]  /*50b0*/  PRMT R0, RZ, 0x654, R0 ;  /* 0x00000654ff007816 */ /* 0x000fe20000000000 */
[----:B------:R-:W-:Y:S01]  /*50c0*/  @!PT LDS RZ, [RZ] ;  /* 0x00000000fffff984 */ /* 0x000fe20000000800 */
[----:B------:R-:W-:Y:S01]  /*50d0*/  @!PT LDS RZ, [RZ] ;  /* 0x00000000fffff984 */ /* 0x000fe20000000800 */
[----:B------:R-:W-:Y:S01]  /*50e0*/  @!PT LDS RZ, [RZ] ;  /* 0x00000000fffff984 */ /* 0x000fe20000000800 */
[----:B------:R-:W-:Y:S01]  /*50f0*/  @!PT LDS RZ, [RZ] ;  /* 0x00000000fffff984 */ /* 0x000fe20000000800 */
[----:B------:R2:W-:Y:S06]  /*5100*/  MEMBAR.ALL.CTA ;  /* 0x0000000000007992 */ /* 0x0005ec0000008000 */
[----:B--2---:R-:W2:Y:S01]  /*5110*/  FENCE.VIEW.ASYNC.S ;  /* 0x00000000000073c6 */ /* 0x004ea20000000000 */
[----:B------:R-:W1:Y:S08]  /*5120*/  @!P1 LDC R14, c[0x0][0xb20] ;  /* 0x0002c800ff0e9b82 */ /* 0x000e700000000800 */
[----:B------:R-:W1:Y:S01]  /*5130*/  @!P1 LDC R9, c[0x0][0xb0c] ;  /* 0x0002c300ff099b82 */ /* 0x000e620000000800 */
[----:B--2---:R2:W-:Y:S01]  /*5140*/  SYNCS.ARRIVE.TRANS64.RED.A1T0 RZ, [R0+URZ], RZ ;  /* 0x000000ff00ff79a7 */ /* 0x0045e200081004ff */
[----:B----4-:R-:W-:Y:S04]  /*5150*/  LOP3.LUT P4, RZ, R18, 0x1, RZ, 0xc0, !PT ;  /* 0x0000000112ff7812 */ /* 0x010fe8000788c0ff */
[----:B------:R-:W-:Y:S09]  /*5160*/  P2R R194, PR, RZ, 0x10 ;  /* 0x00000010ffc27803 */ /* 0x000ff20000000000 */
[----:B------:R-:W-:Y:S02]  /*5170*/  @P4 MOV R77, R16 ;  /* 0x00000010004d4202 */ /* 0x000fe40000000f00 */
[----:B------:R-:W-:Y:S01]  /*5180*/  @P4 LOP3.LUT R75, R17, 0xffff, RZ, 0xc0, !PT ;  /* 0x0000ffff114b4812 */ /* 0x000fe200078ec0ff */
[----:B--23--:R-:W-:Y:S06]  /*5190*/  @!P0 BRA `(.L_x_97) ;  /* 0x0000000000a48947 */ /* 0x00cfec0003800000 */
[----:B------:R-:W-:Y:S01]  /*51a0*/  IMAD.HI.U32 R23, R178, R71, RZ ;  /* 0x00000047b2177227 */ /* 0x000fe200078e00ff */
[----:B------:R-:W-:Y:S02]  /*51b0*/  ISETP.NE.AND P0, PT, R70, 0x1, PT ;  /* 0x000000014600780c */ /* 0x000fe40003f05270 */
[----:B------:R-:W-:Y:S01]  /*51c0*/  ISETP.NE.AND P2, PT, R72, 0x1, PT ;  /* 0x000000014800780c */ /* 0x000fe20003f45270 */
[----:B------:R-:W-:Y:S01]  /*51d0*/  IMAD.HI.U32 R22, R177, R168, RZ ;  /* 0x000000a8b1167227 */ /* 0x000fe200078e00ff */
[----:B------:R-:W-:Y:S02]  /*51e0*/  SHF.R.U32.HI R23, RZ, R174, R23 ;  /* 0x000000aeff177219 */ /* 0x000fe40000011617 */
[----:B------:R-:W-:Y:S01]  /*51f0*/  ISETP.NE.AND P3, PT, R74, 0x1, PT ;  /* 0x000000014a00780c */ /* 0x000fe20003f65270 */
[----:B------:R-:W-:Y:S01]  /*5200*/  IMAD.HI.U32 R26, R77, R168, RZ ;  /* 0x000000a84d1a7227 */ /* 0x000fe200078e00ff */
[----:B------:R-:W-:Y:S02]  /*5210*/  SHF.R.U32.HI R22, RZ, R169, R22 ;  /* 0x000000a9ff167219 */ /* 0x000fe40000011616 */
[----:B------:R-:W-:Y:S01]  /*5220*/  SEL R3, R178, R23, !P0 ;  /* 0x00000017b2037207 */ /* 0x000fe20004000000 */
[----:B------:R-:W-:Y:S01]  /*5230*/  IMAD.HI.U32 R23, R75, R71, RZ ;  /* 0x000000474b177227 */ /* 0x000fe200078e00ff */
[----:B------:R-:W-:Y:S02]  /*5240*/  SEL R7, R177, R22, !P3 ;  /* 0x00000016b1077207 */ /* 0x000fe40005800000 */
[----:B------:R-:W-:Y:S01]  /*5250*/  SHF.R.U32.HI R26, RZ, R169, R26 ;  /* 0x000000a9ff1a7219 */ /* 0x000fe2000001161a */
[-C--:B------:R-:W-:Y:S04]  /*5260*/  IMAD.HI.U32 R22, R3, R68.reuse, RZ ;  /* 0x0000004403167227 */ /* 0x080fe800078e00ff */
[----:B------:R-:W-:Y:S01]  /*5270*/  IMAD.HI.U32 R24, R7, R68, RZ ;  /* 0x0000004407187227 */ /* 0x000fe200078e00ff */
[-C--:B------:R-:W-:Y:S02]  /*5280*/  @P2 SHF.R.U32.HI R3, RZ, R69.reuse, R22 ;  /* 0x00000045ff032219 */ /* 0x080fe40000011616 */
[----:B------:R-:W-:Y:S02]  /*5290*/  SHF.R.U32.HI R22, RZ, R174, R23 ;  /* 0x000000aeff167219 */ /* 0x000fe40000011617 */
[----:B------:R-:W-:Y:S01]  /*52a0*/  @P2 SHF.R.U32.HI R7, RZ, R69, R24 ;  /* 0x00000045ff072219 */ /* 0x000fe20000011618 */
[C---:B------:R-:W-:Y:S01]  /*52b0*/  IMAD R2, R72.reuse, R3, RZ ;  /* 0x0000000348027224 */ /* 0x040fe200078e02ff */
[----:B------:R-:W-:Y:S02]  /*52c0*/  SEL R5, R75, R22, !P0 ;  /* 0x000000164b057207 */ /* 0x000fe40004000000 */
[----:B------:R-:W-:Y:S01]  /*52d0*/  SEL R3, R77, R26, !P3 ;  /* 0x0000001a4d037207 */ /* 0x000fe20005800000 */
[----:B------:R-:W-:Y:S01]  /*52e0*/  IMAD R4, R72, R7, RZ ;  /* 0x0000000748047224 */ /* 0x000fe200078e02ff */
[C---:B------:R-:W-:Y:S01]  /*52f0*/  ISETP.GE.AND P0, PT, R5.reuse, R2, PT ;  /* 0x000000020500720c */ /* 0x040fe20003f06270 */
[----:B------:R-:W-:Y:S03]  /*5300*/  IMAD.HI.U32 R6, R5, R68, RZ ;  /* 0x0000004405067227 */ /* 0x000fe600078e00ff */
[----:B------:R-:W-:Y:S01]  /*5310*/  ISETP.GE.OR P0, PT, R3, R4, P0 ;  /* 0x000000040300720c */ /* 0x000fe20000706670 */
[----:B------:R-:W-:Y:S01]  /*5320*/  IMAD.MOV R4, RZ, RZ, -R3 ;  /* 0x000000ffff047224 */ /* 0x000fe200078e0a03 */
[-C--:B------:R-:W-:Y:S03]  /*5330*/  SHF.R.U32.HI R6, RZ, R69.reuse, R6 ;  /* 0x00000045ff067219 */ /* 0x080fe60000011606 */
[----:B------:R-:W-:Y:S01]  /*5340*/  IMAD R77, R74, R4, R77 ;  /* 0x000000044a4d7224 */ /* 0x000fe200078e024d */
[----:B------:R-:W-:Y:S05]  /*5350*/  SEL R15, R5, R6, !P2 ;  /* 0x00000006050f7207 */ /* 0x000fea0005000000 */
[----:B------:R-:W-:Y:S02]  /*5360*/  IMAD.MOV R6, RZ, RZ, -R15 ;  /* 0x000000ffff067224 */ /* 0x000fe400078e0a0f */
[C---:B------:R-:W-:Y:S04]  /*5370*/  @!P0 IMAD.HI.U32 R2, R3.reuse, R68, RZ ;  /* 0x0000004403028227 */ /* 0x040fe800078e00ff */
[----:B------:R-:W-:Y:S01]  /*5380*/  IMAD R6, R72, R6, R5 ;  /* 0x0000000648067224 */ /* 0x000fe200078e0205 */
[----:B------:R-:W-:Y:S04]  /*5390*/  @!P0 SHF.R.U32.HI R2, RZ, R69, R2 ;  /* 0x00000045ff028219 */ /* 0x000fe80000011602 */
[----:B------:R-:W-:Y:S02]  /*53a0*/  @!P0 SEL R0, R3, R2, !P2 ;  /* 0x0000000203008207 */ /* 0x000fe40005000000 */
[----:B------:R-:W-:Y:S02]  /*53b0*/  IADD3 R2, PT, PT, -R5, RZ, RZ ;  /* 0x000000ff05027210 */ /* 0x000fe40007ffe1ff */
[----:B------:R-:W-:Y:S01]  /*53c0*/  @!P0 IADD3 R8, PT, PT, R15, -R0, RZ ;  /* 0x800000000f088210 */ /* 0x000fe20007ffe0ff */
[----:B------:R-:W-:Y:S02]  /*53d0*/  @!P0 IMAD R0, R7, R6, R0 ;  /* 0x0000000607008224 */ /* 0x000fe400078e0200 */
[----:B------:R-:W-:Y:S02]  /*53e0*/  IMAD R75, R70, R2, R75 ;  /* 0x00000002464b7224 */ /* 0x000fe400078e024b */
[----:B------:R-:W-:Y:S02]  /*53f0*/  @!P0 IMAD R5, R8, R72, R3 ;  /* 0x0000004808058224 */ /* 0x000fe400078e0203 */
[----:B------:R-:W-:Y:S04]  /*5400*/  @!P0 IMAD.MOV.U32 R3, RZ, RZ, R0 ;  /* 0x000000ffff038224 */ /* 0x000fe800078e0000 */
[----:B------:R-:W-:Y:S02]  /*5410*/  IMAD R77, R3, R74, R77 ;  /* 0x0000004a034d7224 */ /* 0x000fe400078e024d */
[----:B------:R-:W-:Y:S07]  /*5420*/  IMAD R75, R5, R70, R75 ;  /* 0x00000046054b7224 */ /* 0x000fee00078e024b */
.L_x_97:
[----:B-1----:R-:W-:Y:S01]  /*5430*/  @!P1 ISETP.NE.AND P0, PT, R10, 0x1, PT ;  /* 0x000000010a00980c */ /* 0x002fe20003f05270 */
[----:B------:R-:W-:Y:S01]  /*5440*/  @!P1 IMAD.HI.U32 R0, R77, R12, RZ ;  /* 0x0000000c4d009227 */ /* 0x000fe200078e00ff */
[----:B------:R-:W-:Y:S01]  /*5450*/  @!P1 ISETP.NE.AND P2, PT, R9, 0x1, PT ;  /* 0x000000010900980c */ /* 0x000fe20003f45270 */
[----:B------:R-:W-:Y:S01]  /*5460*/  ULOP3.LUT UP0, URZ, UR48, 0x1b0, URZ, 0xc0, !UPT ;  /* 0x000001b030ff7892 */ /* 0x000fe2000f80c0ff */
[----:B------:R-:W-:Y:S01]  /*5470*/  R2UR UR42, R21 ;  /* 0x00000000152a72ca */ /* 0x000fe200000e0000 */
[----:B------:R-:W-:Y:S01]  /*5480*/  @!P1 IMAD.HI.U32 R3, R75, R11, RZ ;  /* 0x0000000b4b039227 */ /* 0x000fe200078e00ff */
[----:B------:R-:W-:Y:S02]  /*5490*/  @!P1 SHF.R.U32.HI R0, RZ, R13, R0 ;  /* 0x0000000dff009219 */ /* 0x000fe40000011600 */
[----:B------:R-:W-:Y:S01]  /*54a0*/  R2UR UR41, R20 ;  /* 0x00000000142972ca */ /* 0x000fe200000e0000 */
[----:B------:R-:W-:Y:S01]  /*54b0*/  VIADD R196, R196, 0x1 ;  /* 0x00000001c4c47836 */ /* 0x000fe20000000000 */
[----:B------:R-:W-:Y:S02]  /*54c0*/  @!P1 SHF.R.U32.HI R2, RZ, R14, R3 ;  /* 0x0000000eff029219 */ /* 0x000fe40000011603 */
[----:B------:R-:W-:Y:S02]  /*54d0*/  @!P1 SEL R3, R77, R0, !P2 ;  /* 0x000000004d039207 */ /* 0x000fe40005000000 */
[----:B------:R-:W-:Y:S02]  /*54e0*/  @!P1 SEL R2, R75, R2, !P0 ;  /* 0x000000024b029207 */ /* 0x000fe40004000000 */
[----:B------:R-:W-:Y:S01]  /*54f0*/  @P4 SHF.R.U32.HI R179, RZ, 0x10, R17 ;  /* 0x00000010ffb34819 */ /* 0x000fe20000011611 */
[----:B------:R-:W-:Y:S02]  /*5500*/  USHF.L.U32 UR42, UR42, 0x7, URZ ;  /* 0x000000072a2a7899 */ /* 0x000fe400080006ff */
[----:B------:R-:W-:Y:S02]  /*5510*/  @!P1 IMAD.IADD R0, R2, 0x1, -R3 ;  /* 0x0000000102009824 */ /* 0x000fe400078e0a03 */
[----:B------:R-:W-:Y:S01]  /*5520*/  @!P1 IMAD.IADD R2, R3, 0x1, -R2 ;  /* 0x0000000103029824 */ /* 0x000fe200078e0a02 */
[----:B------:R-:W-:Y:S01]  /*5530*/  USHF.L.U32 UR41, UR41, 0x7, URZ ;  /* 0x0000000729297899 */ /* 0x000fe200080006ff */
[----:B------:R-:W-:Y:S02]  /*5540*/  @!P1 IMAD R77, R0, R9, R77 ;  /* 0x00000009004d9224 */ /* 0x000fe400078e024d */
[----:B------:R-:W-:Y:S01]  /*5550*/  @!P1 IMAD R75, R2, R10, R75 ;  /* 0x0000000a024b9224 */ /* 0x000fe200078e024b */
[----:B------:R-:W-:Y:S08]  /*5560*/  BRA.U !UP0, `(.L_x_98) ;  /* 0x0000000108407547 */ /* 0x000ff0000b800000 */
[----:B------:R-:W1:Y:S01]  /*5570*/  LDCU.64 UR8, c[0x4][0x80] ;  /* 0x01001000ff0877ac */ /* 0x000e620008000a00 */
[----:B------:R-:W-:Y:S01]  /*5580*/  MOV R3, 0x0 ;  /* 0x0000000000037802 */ /* 0x000fe20000000f00 */
[----:B------:R-:W-:Y:S02]  /*5590*/  HFMA2 R12, -RZ, RZ, 0, 5.9604644775390625e-08 ;  /* 0x00000001ff0c7431 */ /* 0x000fe400000001ff */
[----:B------:R-:W-:Y:S02]  /*55a0*/  IMAD.MOV.U32 R8, RZ, RZ, 0x70 ;  /* 0x00000070ff087424 */ /* 0x000fe400078e00ff */
[----:B------:R-:W-:Y:S01]  /*55b0*/  IMAD.MOV.U32 R13, RZ, RZ, RZ ;  /* 0x000000ffff0d7224 */ /* 0x000fe200078e00ff */
[----:B------:R-:W2:Y:S01]  /*55c0*/  LDCU.64 UR6, c[0x4][0x88] ;  /* 0x01001100ff0677ac */ /* 0x000ea20008000a00 */
[----:B------:R-:W3:Y:S01]  /*55d0*/  LDC.64 R2, c[0x4][R3] ;  /* 0x0100000003027b82 */ /* 0x000ee20000000a00 */
[----:B------:R-:W4:Y:S01]  /*55e0*/  LDCU.64 UR4, c[0x4][0x8] ;  /* 0x01000100ff0477ac */ /* 0x000f220008000a00 */
[----:B-1----:R-:W-:Y:S01]  /*55f0*/  MOV R5, UR9 ;  /* 0x0000000900057c02 */ /* 0x002fe20008000f00 */
[----:B------:R-:W-:Y:S01]  /*5600*/  IMAD.U32 R4, RZ, RZ, UR8 ;  /* 0x00000008ff047e24 */ /* 0x000fe2000f8e00ff */
[----:B--2---:R-:W-:Y:S01]  /*5610*/  MOV R7, UR7 ;  /* 0x0000000700077c02 */ /* 0x004fe20008000f00 */
[----:B------:R-:W-:Y:S01]  /*5620*/  IMAD.U32 R6, RZ, RZ, UR6 ;  /* 0x00000006ff067e24 */ /* 0x000fe2000f8e00ff */
[----:B----4-:R-:W-:Y:S01]  /*5630*/  MOV R11, UR5 ;  /* 0x00000005000b7c02 */ /* 0x010fe20008000f00 */
[----:B------:R-:W-:Y:S02]  /*5640*/  IMAD.U32 R10, RZ, RZ, UR4 ;  /* 0x00000004ff0a7e24 */ /* 0x000fe4000f8e00ff */
[----:B------:R-:W-:Y:S07]  /*5650*/  LEPC R20, `(.L_x_98) ;  /* 0x000000001014794e */ /* 0x000fee0000000000 */
[----:B---3-5:R-:W-:Y:S05]  /*5660*/  CALL.ABS.NOINC R2 ;  /* 0x0000000002007343 */ /* 0x028fea0003c00000 */
.L_x_98:
[----:B------:R-:W-:Y:S01]  /*5670*/  LOP3.LUT P0, RZ, R192, 0x1b0, RZ, 0xc0, !PT ;  /* 0x000001b0c0ff7812 */ /* 0x000fe2000780c0ff */
[----:B------:R-:W-:Y:S11]  /*5680*/  BSSY.RECONVERGENT B6, `(.L_x_99) ;  /* 0x0000013000067945 */ /* 0x000ff60003800200 */
[----:B------:R-:W-:Y:S01]  /*5690*/  @!UPT UIADD3 URZ, UPT, UPT, URZ, URZ, URZ ;  /* 0x000000fffffff290 */ /* 0x000fe2000fffe0ff */
[----:B------:R-:W-:Y:S05]  /*56a0*/  @!P0 BRA `(.L_x_100) ;  /* 0x0000000000408947 */ /* 0x000fea0003800000 */
        /* <DEDUP_REMOVED lines=16> */
.L_x_100:
[----:B------:R-:W-:Y:S05]  /*57b0*/  BSYNC.RECONVERGENT B6 ;  /* 0x0000000000067941 */ /* 0x000fea0003800200 */
.L_x_99:
[----:B------:R-:W-:Y:S01]  /*57c0*/  ISETP.NE.U32.AND P4, PT, R166, RZ, PT ;  /* 0x000000ffa600720c */ /* 0x000fe20003f85070 */
[----:B------:R-:W-:Y:S01]  /*57d0*/  UISETP.NE.AND UP2, UPT, UR50, URZ, UPT ;  /* 0x000000ff3200728c */ /* 0x000fe2000bf45270 */
[----:B------:R-:W-:Y:S01]  /*57e0*/  ISETP.NE.U32.AND P2, PT, RZ, UR38, PT ;  /* 0x00000026ff007c0c */ /* 0x000fe2000bf45070 */
[----:B------:R-:W-:Y:S01]  /*57f0*/  UISETP.NE.U32.AND UP1, UPT, UR44, URZ, UPT ;  /* 0x000000ff2c00728c */ /* 0x000fe2000bf25070 */
[----:B------:R-:W-:Y:S01]  /*5800*/  ISETP.NE.AND.EX P4, PT, R167, RZ, PT, P4 ;  /* 0x000000ffa700720c */ /* 0x000fe20003f85340 */
[----:B------:R-:W-:Y:S01]  /*5810*/  UPLOP3.LUT UP0, UPT, UPT, UPT, UPT, 0x40, 0x4 ;  /* 0x000000000004789c */ /* 0x000fe20003f0e870 */
[----:B------:R-:W-:Y:S01]  /*5820*/  ISETP.NE.AND.EX P2, PT, RZ, UR39, PT, P2 ;  /* 0x00000027ff007c0c */ /* 0x000fe2000bf45320 */
[----:B------:R-:W-:Y:S01]  /*5830*/  UISETP.NE.AND.EX UP1, UPT, UR45, URZ, UPT, UP1 ;  /* 0x000000ff2d00728c */ /* 0x000fe2000bf25310 */
[----:B------:R-:W-:Y:S04]  /*5840*/  PLOP3.LUT P1, PT, PT, PT, UP2, 0x80, 0x8 ;  /* 0x000000000008781c */ /* 0x000fe80003f2f028 */
[----:B------:R-:W-:Y:S06]  /*5850*/  @UP2 UPLOP3.LUT UP0, UPT, UPT, UPT, UP1, 0x80, 0x8 ;  /* 0x000000000008289c */ /* 0x000fec0003f0f010 */
[----:B------:R-:W-:Y:S01]  /*5860*/  PLOP3.LUT P0, PT, PT, PT, UP0, 0x80, 0x8 ;  /* 0x000000000008781c */ /* 0x000fe20003f0f008 */
[----:B------:R-:W-:Y:S01]  /*5870*/  @!UPT UIADD3 URZ, UPT, UPT, URZ, URZ, URZ ;  /* 0x000000fffffff290 */ /* 0x000fe2000fffe0ff */
[----:B------:R-:W-:Y:S11]  /*5880*/  BRA.U !UP1, `(.L_x_101) ;  /* 0x0000000109387547 */ /* 0x000ff6000b800000 */
[----:B------:R-:W-:Y:S01]  /*5890*/  UISETP.NE.U32.AND UP0, UPT, UR38, URZ, UPT ;  /* 0x000000ff2600728c */ /* 0x000fe2000bf05070 */
[----:B------:R-:W-:Y:S02]  /*58a0*/  HFMA2 R0, -RZ, RZ, 0, 5.9604644775390625e-08 ;  /* 0x00000001ff007431 */ /* 0x000fe400000001ff */
[----:B------:R-:W-:Y:S01]  /*58b0*/  IMAD.MOV.U32 R171, RZ, RZ, 0x1 ;  /* 0x00000001ffab7424 */ /* 0x000fe200078e00ff */
[----:B------:R-:W-:Y:S06]  /*58c0*/  UISETP.NE.AND.EX UP0, UPT, UR39, URZ, UPT, UP0 ;  /* 0x000000ff2700728c */ /* 0x000fec000bf05300 */
[----:B------:R-:W-:Y:S05]  /*58d0*/  PLOP3.LUT P3, PT, PT, PT, UP0, 0x80, 0x8 ;  /* 0x000000000008781c */ /* 0x000fea0003f6f008 */
[----:B------:R-:W1:Y:S01]  /*58e0*/  @UP0 LDCU.64 UR6, c[0x0][0x888] ;  /* 0x00011100ff0607ac */ /* 0x000e620008000a00 */
[----:B------:R-:W-:Y:S07]  /*58f0*/  @UP0 UIMAD UR4, UR36, UR44, URZ ;  /* 0x0000002c240402a4 */ /* 0x000fee000f8e02ff */
[----:B------:R-:W-:Y:S01]  /*5900*/  @!P3 PRMT R171, R0, 0x7610, R171 ;  /* 0x0000761000abb816 */ /* 0x000fe200000000ab */
[----:B-1----:R-:W-:Y:S03]  /*5910*/  @UP0 UIMAD.WIDE UR6, UR4, 0x4, UR6 ;  /* 0x00000004040608a5 */ /* 0x002fe6000f8e0206 */
[----:B------:R-:W1:Y:S03]  /*5920*/  @!UP0 LDCU UR4, c[0x0][0x880] ;  /* 0x00011000ff0487ac */ /* 0x000e660008000800 */
[----:B------:R-:W-:Y:S01]  /*5930*/  IMAD.U32 R2, RZ, RZ, UR6 ;  /* 0x00000006ff027e24 */ /* 0x000fe2000f8e00ff */
[----:B------:R-:W-:Y:S05]  /*5940*/  MOV R3, UR7 ;  /* 0x0000000700037c02 */ /* 0x000fea0008000f00 */
[----:B-----5:R2:W5:Y:S02]  /*5950*/  @P3 LDG.E R81, desc[UR46][R2.64] ;  /* 0x0000002e02513981 */ /* 0x020564000c1e1900 */
[----:B-12---:R-:W-:Y:S02]  /*5960*/  @!P3 IMAD.U32 R81, RZ, RZ, UR4 ;  /* 0x00000004ff51be24 */ /* 0x006fe4000f8e00ff */
.L_x_101:
[----:B------:R-:W-:Y:S05]  /*5970*/  @!P4 BRA `(.L_x_102) ;  /* 0x000000000020c947 */ /* 0x000fea0003800000 */
[----:B------:R-:W-:Y:S04]  /*5980*/  ISETP.NE.U32.AND P3, PT, R164, RZ, PT ;  /* 0x000000ffa400720c */ /* 0x000fe80003f65070 */
[----:B------:R-:W-:Y:S11]  /*5990*/  ISETP.NE.AND.EX P3, PT, R165, RZ, PT, P3 ;  /* 0x000000ffa500720c */ /* 0x000ff60003f65330 */
[----:B------:R-:W-:Y:S02]  /*59a0*/  @!UPT UIADD3 URZ, UPT, UPT, URZ, URZ, URZ ;  /* 0x000000fffffff290 */ /* 0x000fe4000fffe0ff */
[----:B------:R-:W1:Y:S01]  /*59b0*/  @P3 LDC.64 R2, c[0x0][0x8a8] ;  /* 0x00022a00ff023b82 */ /* 0x000e620000000a00 */
[----:B------:R-:W-:Y:S04]  /*59c0*/  @P3 IMAD R0, R166, UR36, RZ ;  /* 0x00000024a6003c24 */ /* 0x000fe8000f8e02ff */
[----:B-1----:R-:W-:Y:S05]  /*59d0*/  @P3 IMAD.WIDE R2, R0, 0x4, R2 ;  /* 0x0000000400023825 */ /* 0x002fea00078e0202 */
[----:B-----5:R1:W5:Y:S02]  /*59e0*/  @P3 LDG.E R78, desc[UR46][R2.64] ;  /* 0x0000002e024e3981 */ /* 0x020364000c1e1900 */
[----:B-1----:R-:W2:Y:S02]  /*59f0*/  @!P3 LDC R78, c[0x0][0x8a0] ;  /* 0x00022800ff4ebb82 */ /* 0x002ea40000000800 */
.L_x_102:
[----:B-----5:R-:W-:Y:S01]  /*5a00*/  FSETP.NEU.AND P4, PT, R81, RZ, PT ;  /* 0x000000ff5100720b */ /* 0x020fe20003f8d000 */
[----:B------:R-:W-:Y:S01]  /*5a10*/  BSSY B1, `(.L_x_103) ;  /* 0x0000047000017945 */ /* 0x000fe20003800000 */
[----:B------:R-:W-:Y:S01]  /*5a20*/  SEL R5, RZ, 0xffffffff, P2 ;  /* 0xffffffffff057807 */ /* 0x000fe20001000000 */
[----:B------:R-:W-:Y:S01]  /*5a30*/  IMAD.MOV.U32 R208, RZ, RZ, 0x1 ;  /* 0x00000001ffd07424 */ /* 0x000fe200078e00ff */
[----:B------:R-:W-:Y:S01]  /*5a40*/  LOP3.LUT P3, RZ, R171, 0xff, RZ, 0xc0, !PT ;  /* 0x000000ffabff7812 */ /* 0x000fe2000786c0ff */
[C---:B------:R-:W-:Y:S01]  /*5a50*/  IMAD R80, R76.reuse, 0x80, R79 ;  /* 0x000000804c507824 */ /* 0x040fe200078e024f */
[----:B------:R-:W-:Y:S02]  /*5a60*/  @P1 SEL R0, RZ, 0xffffffff, P4 ;  /* 0xffffffffff001807 */ /* 0x000fe40002000000 */
[----:B------:R-:W-:Y:S02]  /*5a70*/  CS2R R162, SRZ ;  /* 0x0000000000a27805 */ /* 0x000fe4000001ff00 */
[----:B------:R-:W-:Y:S02]  /*5a80*/  LEA R3, R181, UR49, 0x3 ;  /* 0x00000031b5037c11 */ /* 0x000fe4000f8e18ff */
[----:B------:R-:W-:Y:S02]  /*5a90*/  CS2R R160, SRZ ;  /* 0x0000000000a07805 */ /* 0x000fe4000001ff00 */
[----:B------:R-:W-:Y:S02]  /*5aa0*/  @P0 SEL R0, R5, R0, !P3 ;  /* 0x0000000005000207 */ /* 0x000fe40005800000 */
[----:B------:R-:W-:Y:S02]  /*5ab0*/  CS2R R158, SRZ ;  /* 0x00000000009e7805 */ /* 0x000fe4000001ff00 */
[----:B------:R-:W-:Y:S02]  /*5ac0*/  LEA R195, R76, UR49, 0x3 ;  /* 0x000000314cc37c11 */ /* 0x000fe4000f8e18ff */
[----:B------:R-:W-:Y:S02]  /*5ad0*/  CS2R R156, SRZ ;  /* 0x00000000009c7805 */ /* 0x000fe4000001ff00 */
[----:B------:R-:W-:Y:S02]  /*5ae0*/  @P1 LOP3.LUT R0, R0, 0x1, RZ, 0xc0, !PT ;  /* 0x0000000100001812 */ /* 0x000fe400078ec0ff */
[----:B------:R-:W-:Y:S02]  /*5af0*/  CS2R R154, SRZ ;  /* 0x00000000009a7805 */ /* 0x000fe4000001ff00 */
[----:B------:R-:W-:Y:S02]  /*5b00*/  SHF.L.U32 R2, R183, 0x1f, RZ ;  /* 0x0000001fb7027819 */ /* 0x000fe400000006ff */
[----:B------:R-:W-:Y:S02]  /*5b10*/  CS2R R152, SRZ ;  /* 0x0000000000987805 */ /* 0x000fe4000001ff00 */
[----:B------:R-:W-:Y:S02]  /*5b20*/  ISETP.NE.U32.OR P6, PT, R0, 0x1, !P1 ;  /* 0x000000010000780c */ /* 0x000fe40004fc5470 */
[----:B------:R-:W-:Y:S02]  /*5b30*/  CS2R R150, SRZ ;  /* 0x0000000000967805 */ /* 0x000fe4000001ff00 */
[----:B------:R-:W-:Y:S02]  /*5b40*/  PLOP3.LUT P2, PT, PT, PT, UP1, 0x80, 0x8 ;  /* 0x000000000008781c */ /* 0x000fe40003f4f018 */
[----:B------:R-:W-:Y:S02]  /*5b50*/  CS2R R148, SRZ ;  /* 0x0000000000947805 */ /* 0x000fe4000001ff00 */
[----:B------:R-:W-:Y:S02]  /*5b60*/  SEL R0, RZ, 0xffffffff, P4 ;  /* 0xffffffffff007807 */ /* 0x000fe40002000000 */
[----:B------:R-:W-:Y:S03]  /*5b70*/  P2R R184, PR, RZ, 0x40 ;  /* 0x00000040ffb87803 */ /* 0x000fe60000000000 */
[----:B------:R-:W-:Y:S04]  /*5b80*/  @P6 SHF.L.U32 R4, R180, 0x1f, RZ ;  /* 0x0000001fb4046819 */ /* 0x000fe800000006ff */
[----:B------:R-:W-:Y:S01]  /*5b90*/  @P2 SEL R0, R5, R0, !P3 ;  /* 0x0000000005002207 */ /* 0x000fe20005800000 */
[----:B------:R-:W1:Y:S03]  /*5ba0*/  @P6 SYNCS.PHASECHK.TRANS64.TRYWAIT P1, [R3+URZ+0x30], R4 ;  /* 0x00003004030065a7 */ /* 0x000e6600080211ff */
[----:B------:R-:W-:Y:S04]  /*5bb0*/  LOP3.LUT R0, R0, 0x1, RZ, 0xc0, !PT ;  /* 0x0000000100007812 */ /* 0x000fe800078ec0ff */
[----:B------:R-:W-:Y:S04]  /*5bc0*/  ISETP.NE.U32.AND P5, PT, R0, 0x1, PT ;  /* 0x000000010000780c */ /* 0x000fe80003fa5070 */
[----:B------:R-:W-:Y:S01]  /*5bd0*/  P2R R209, PR, RZ, 0x20 ;  /* 0x00000020ffd17803 */ /* 0x000fe20000000000 */
[----:B------:R3:W4:Y:S01]  /*5be0*/  SYNCS.PHASECHK.TRANS64.TRYWAIT P0, [R195+URZ+0x80], R2 ;  /* 0x00008002c30075a7 */ /* 0x00072200080011ff */
[----:B-1----:R-:W-:Y:S01]  /*5bf0*/  @P6 SEL R208, RZ, 0x1, !P1 ;  /* 0x00000001ffd06807 */ /* 0x002fe20004800000 */
[----:B---3--:R-:W-:Y:S06]  /*5c00*/  @!P6 BRA `(.L_x_104) ;  /* 0x00000000009ce947 */ /* 0x008fec0003800000 */
[----:B------:R-:W-:Y:S01]  /*5c10*/  @P5 IMAD R6, R181, 0x2000, R190 ;  /* 0x00002000b5065824 */ /* 0x000fe200078e02be */
[----:B------:R-:W-:Y:S01]  /*5c20*/  ISETP.NE.AND P1, PT, R208, RZ, PT ;  /* 0x000000ffd000720c */ /* 0x000fe20003f25270 */
[----:B------:R-:W-:Y:S01]  /*5c30*/  BSSY B0, `(.L_x_105) ;  /* 0x0000010000007945 */ /* 0x000fe20003800000 */
[----:B------:R-:W-:Y:S01]  /*5c40*/  CS2R R150, SRZ ;  /* 0x0000000000967805 */ /* 0x000fe2000001ff00 */
[--C-:B------:R-:W-:Y:S01]  /*5c50*/  @P5 IMAD R7, R191, -0x10, R6.reuse ;  /* 0xfffffff0bf075824 */ /* 0x100fe200078e0206 */
[----:B------:R-:W-:Y:S01]  /*5c60*/  CS2R R148, SRZ ;  /* 0x0000000000947805 */ /* 0x000fe2000001ff00 */
[----:B------:R-:W-:Y:S01]  /*5c70*/  @P5 IMAD R5, R189, -0x10, R6 ;  /* 0xfffffff0bd055824 */ /* 0x000fe200078e0206 */
[----:B------:R-:W-:Y:S01]  /*5c80*/  CS2R R158, SRZ ;  /* 0x00000000009e7805 */ /* 0x000fe2000001ff00 */
[----:B------:R-:W-:Y:S01]  /*5c90*/  @P5 IMAD R4, R188, 0x10, R7 ;  /* 0x00000010bc045824 */ /* 0x000fe200078e0207 */
[----:B------:R-:W-:Y:S02]  /*5ca0*/  CS2R R156, SRZ ;  /* 0x00000000009c7805 */ /* 0x000fe4000001ff00 */
[----:B------:R-:W-:Y:S02]  /*5cb0*/  CS2R R154, SRZ ;  /* 0x00000000009a7805 */ /* 0x000fe4000001ff00 */
[----:B------:R-:W-:Y:S02]  /*5cc0*/  CS2R R152, SRZ ;  /* 0x0000000000987805 */ /* 0x000fe4000001ff00 */
[----:B------:R-:W-:Y:S02]  /*5cd0*/  CS2R R162, SRZ ;  /* 0x0000000000a27805 */ /* 0x000fe4000001ff00 */
[----:B------:R-:W-:Y:S01]  /*5ce0*/  CS2R R160, SRZ ;  /* 0x0000000000a07805 */ /* 0x000fe2000001ff00 */
[----:B------:R-:W-:Y:S06]  /*5cf0*/  @P1 BRA `(.L_x_106) ;  /* 0x00000000000c1947 */ /* 0x000fec0003800000 */
[----:B------:R-:W-:Y:S04]  /*5d00*/  SHF.L.U32 R0, R180, 0x1f, RZ ;  /* 0x0000001fb4007819 */ /* 0x000fe800000006ff */
[----:B------:R-:W1:Y:S02]  /*5d10*/  SYNCS.PHASECHK.TRANS64.TRYWAIT P1, [R3+URZ+0x30], R0 ;  /* 0x00003000030075a7 */ /* 0x000e6400080211ff */
[----:B-1----:R-:W-:Y:S05]  /*5d20*/  @!P1 BRA `(.L_x_107) ;  /* 0x0000003400549947 */ /* 0x002fea0003800000 */
.L_x_106:
[----:B------:R-:W-:Y:S05]  /*5d30*/  BSYNC B0 ;  /* 0x0000000000007941 */ /* 0x000fea0003800000 */
.L_x_105:
[----:B------:R-:W-:Y:S01]  /*5d40*/  ISETP.NE.AND P1, PT, R209, RZ, PT ;  /* 0x000000ffd100720c */ /* 0x000fe20003f25270 */
[----:B-1----:R-:W-:Y:S02]  /*5d50*/  VIADD R3, R3, 0x40 ;  /* 0x0000004003037836 */ /* 0x002fe40000000000 */
[----:B------:R-:W-:Y:S02]  /*5d60*/  IMAD.U32 R0, RZ, RZ, UR37 ;  /* 0x00000025ff007e24 */ /* 0x000fe4000f8e00ff */
[----:B------:R-:W-:Y:S03]  /*5d70*/  VIADD R181, R181, 0x1 ;  /* 0x00000001b5b57836 */ /* 0x000fe60000000000 */
[----:B------:R-:W-:Y:S05]  /*5d80*/  PRMT R0, R0, 0x654, R3 ;  /* 0x0000065400007816 */ /* 0x000fea0000000003 */
[----:B------:R1:W3:Y:S04]  /*5d90*/  @P1 LDS.128 R148, [R6] ;  /* 0x0000000006941984 */ /* 0x0002e80000000c00 */
[----:B------:R1:W1:Y:S04]  /*5da0*/  @P1 LDS.128 R156, [R5+0x20] ;  /* 0x00002000059c1984 */ /* 0x0002680000000c00 */
[----:B------:R1:W1:Y:S04]  /*5db0*/  @P1 LDS.128 R152, [R7+0x10] ;  /* 0x0000100007981984 */ /* 0x0002680000000c00 */
[----:B------:R1:W1:Y:S01]  /*5dc0*/  @P1 LDS.128 R160, [R4+0x10] ;  /* 0x0000100004a01984 */ /* 0x0002620000000c00 */
[C---:B------:R-:W-:Y:S01]  /*5dd0*/  ISETP.NE.AND P1, PT, R181.reuse, 0x2, PT ;  /* 0x00000002b500780c */ /* 0x040fe20003f25270 */
[----:B------:R-:W-:Y:S01]  /*5de0*/  @!PT LDS RZ, [RZ] ;  /* 0x00000000fffff984 */ /* 0x000fe20000000800 */
[----:B------:R-:W-:Y:S01]  /*5df0*/  @!PT LDS RZ, [RZ] ;  /* 0x00000000fffff984 */ /* 0x000fe20000000800 */
[----:B------:R-:W-:Y:S01]  /*5e00*/  @!PT LDS RZ, [RZ] ;  /* 0x00000000fffff984 */ /* 0x000fe20000000800 */
[----:B------:R-:W-:Y:S01]  /*5e10*/  @!PT LDS RZ, [RZ] ;  /* 0x00000000fffff984 */ /* 0x000fe20000000800 */
[----:B------:R5:W-:Y:S06]  /*5e20*/  MEMBAR.ALL.CTA ;  /* 0x0000000000007992 */ /* 0x000bec0000008000 */
[----:B-----5:R-:W5:Y:S01]  /*5e30*/  FENCE.VIEW.ASYNC.S ;  /* 0x00000000000073c6 */ /* 0x020f620000000000 */
[----:B------:R-:W-:Y:S02]  /*5e40*/  SEL R3, RZ, 0x1, P1 ;  /* 0x00000001ff037807 */ /* 0x000fe40000800000 */
[----:B------:R-:W-:Y:S02]  /*5e50*/  SEL R181, R181, RZ, P1 ;  /* 0x000000ffb5b57207 */ /* 0x000fe40000800000 */
[----:B------:R-:W-:Y:S01]  /*5e60*/  LOP3.LUT R180, R180, R3, RZ, 0x3c, !PT ;  /* 0x00000003b4b47212 */ /* 0x000fe200078e3cff */
[----:B-----5:R1:W-:Y:S06]  /*5e70*/  SYNCS.ARRIVE.TRANS64.RED.A1T0 RZ, [R0+URZ], RZ ;  /* 0x000000ff00ff79a7 */ /* 0x0203ec00081004ff */
.L_x_104:
[----:B------:R-:W-:Y:S05]  /*5e80*/  BSYNC B1 ;  /* 0x0000000000017941 */ /* 0x000fea0003800000 */
.L_x_103:
[----:B-1----:R-:W-:Y:S04]  /*5e90*/  SHF.R.U32.HI R0, RZ, 0x15, R80 ;  /* 0x00000015ff007819 */ /* 0x002fe80000011650 */
[----:B------:R-:W-:Y:S01]  /*5ea0*/  LOP3.LUT P1, RZ, R0, 0x3, R173, 0x48, !PT ;  /* 0x0000000300ff7812 */ /* 0x000fe200078248ad */
[----:B------:R-:W-:Y:S01]  /*5eb0*/  @!UPT UIADD3 URZ, UPT, UPT, URZ, URZ, URZ ;  /* 0x000000fffffff290 */ /* 0x000fe2000fffe0ff */
[----:B----4-:R-:W-:Y:S11]  /*5ec0*/  @P0 BRA `(.L_x_108) ;  /* 0x0000000000080947 */ /* 0x010ff60003800000 */
[----:B------:R-:W1:Y:S02]  /*5ed0*/  SYNCS.PHASECHK.TRANS64.TRYWAIT P0, [R195+URZ+0x80], R2 ;  /* 0x00008002c30075a7 */ /* 0x000e6400080011ff */
[----:B-1----:R-:W-:Y:S05]  /*5ee0*/  @!P0 BRA `(.L_x_109) ;  /* 0x0000003000f88947 */ /* 0x002fea0003800000 */
.L_x_108:
[----:B------:R-:W-:Y:S04]  /*5ef0*/  BSSY.RECONVERGENT B6, `(.L_x_110) ;  /* 0x0000012000067945 */ /* 0x000fe80003800200 */
[----:B------:R-:W-:Y:S05]  /*5f00*/  @!P1 BRA `(.L_x_111) ;  /* 0x0000000000409947 */ /* 0x000fea0003800000 */
[----:B------:R-:W4:Y:S01]  /*5f10*/  LDCU.64 UR8, c[0x4][0x70] ;  /* 0x01000e00ff0877ac */ /* 0x000f220008000a00 */
[----:B------:R-:W-:Y:S01]  /*5f20*/  MOV R3, 0x0 ;  /* 0x0000000000037802 */ /* 0x000fe20000000f00 */
[----:B------:R-:W-:Y:S02]  /*5f30*/  HFMA2 R12, -RZ, RZ, 0, 5.9604644775390625e-08 ;  /* 0x00000001ff0c7431 */ /* 0x000fe400000001ff */
[----:B------:R-:W-:Y:S02]  /*5f40*/  IMAD.MOV.U32 R8, RZ, RZ, 0x192 ;  /* 0x00000192ff087424 */ /* 0x000fe400078e00ff */
[----:B------:R-:W-:Y:S01]  /*5f50*/  IMAD.MOV.U32 R13, RZ, RZ, RZ ;  /* 0x000000ffff0d7224 */ /* 0x000fe200078e00ff */
[----:B------:R-:W5:Y:S01]  /*5f60*/  LDCU.64 UR6, c[0x4][0x78] ;  /* 0x01000f00ff0677ac */ /* 0x000f620008000a00 */
[----:B-1----:R-:W1:Y:S01]  /*5f70*/  LDC.64 R2, c[0x4][R3] ;  /* 0x0100000003027b82 */ /* 0x002e620000000a00 */
[----:B------:R-:W2:Y:S01]  /*5f80*/  LDCU.64 UR4, c[0x4][0x10] ;  /* 0x01000200ff0477ac */ /* 0x000ea20008000a00 */
[----:B----4-:R-:W-:Y:S01]  /*5f90*/  MOV R5, UR9 ;  /* 0x0000000900057c02 */ /* 0x010fe20008000f00 */
[----:B------:R-:W-:Y:S01]  /*5fa0*/  IMAD.U32 R4, RZ, RZ, UR8 ;  /* 0x00000008ff047e24 */ /* 0x000fe2000f8e00ff */
[----:B-----5:R-:W-:Y:S01]  /*5fb0*/  MOV R7, UR7 ;  /* 0x0000000700077c02 */ /* 0x020fe20008000f00 */
[----:B------:R-:W-:Y:S01]  /*5fc0*/  IMAD.U32 R6, RZ, RZ, UR6 ;  /* 0x00000006ff067e24 */ /* 0x000fe2000f8e00ff */
[----:B--2---:R-:W-:Y:S01]  /*5fd0*/  MOV R11, UR5 ;  /* 0x00000005000b7c02 */ /* 0x004fe20008000f00 */
[----:B------:R-:W-:Y:S02]  /*5fe0*/  IMAD.U32 R10, RZ, RZ, UR4 ;  /* 0x00000004ff0a7e24 */ /* 0x000fe4000f8e00ff */
[----:B------:R-:W-:Y:S07]  /*5ff0*/  LEPC R20, `(.L_x_111) ;  /* 0x000000001014794e */ /* 0x000fee0000000000 */
[----:B-1-3--:R-:W-:Y:S05]  /*6000*/  CALL.ABS.NOINC R2 ;  /* 0x0000000002007343 */ /* 0x00afea0003c00000 */
.L_x_111:
[----:B------:R-:W-:Y:S05]  /*6010*/  BSYNC.RECONVERGENT B6 ;  /* 0x0000000000067941 */ /* 0x000fea0003800200 */
.L_x_110:
[-C--:B---3--:R-:W-:Y:S01]  /*6020*/  F2FP.F16.E4M3.UNPACK_B R83, R148.reuse ;  /* 0x00000094ff53723e */ /* 0x088fe200020006ff */
[----:B------:R-:W-:Y:S05]  /*6030*/  WARPSYNC.ALL ;  /* 0x0000000000007948 */ /* 0x000fea0003800000 */
[----:B------:R-:W-:Y:S01]  /*6040*/  R2UR UR4, R80 ;  /* 0x00000000500472ca */ /* 0x000fe200000e0000 */
[--C-:B------:R-:W-:Y:S01]  /*6050*/  HADD2.F32 R82, -RZ, R83.reuse.H0_H0 ;  /* 0x20000053ff527230 */ /* 0x100fe20000004100 */
[----:B------:R-:W-:Y:S01]  /*6060*/  F2FP.F16.E4M3.UNPACK_B R85, R148.H1 ;  /* 0x00000094ff55723e */ /* 0x000fe200030006ff */
[----:B------:R-:W-:Y:S01]  /*6070*/  HADD2.F32 R83, -RZ, R83.H1_H1 ;  /* 0x30000053ff537230 */ /* 0x000fe20000004100 */
[-C--:B------:R-:W-:Y:S01]  /*6080*/  F2FP.F16.E4M3.UNPACK_B R87, R149.reuse ;  /* 0x00000095ff57723e */ /* 0x080fe200020006ff */
[----:B------:R-:W-:Y:S01]  /*6090*/  BSSY.RECONVERGENT B0, `(.L_x_112) ;  /* 0x000011d000007945 */ /* 0x000fe20003800200 */
[----:B------:R-:W-:Y:S01]  /*60a0*/  F2FP.F16.E4M3.UNPACK_B R89, R149.H1 ;  /* 0x00000095ff59723e */ /* 0x000fe200030006ff */
[----:B------:R-:W-:Y:S01]  /*60b0*/  HADD2.F32 R84, -RZ, R85.H0_H0 ;  /* 0x20000055ff547230 */ /* 0x000fe20000004100 */
[-C--:B------:R-:W-:Y:S01]  /*60c0*/  F2FP.F16.E4M3.UNPACK_B R91, R150.reuse ;  /* 0x00000096ff5b723e */ /* 0x080fe200020006ff */
[----:B------:R-:W-:Y:S01]  /*60d0*/  HADD2.F32 R88, -RZ, R87.H1_H1 ;  /* 0x30000057ff587230 */ /* 0x000fe20000004100 */
[----:B------:R-:W-:Y:S01]  /*60e0*/  F2FP.F16.E4M3.UNPACK_B R93, R150.H1 ;  /* 0x00000096ff5d723e */ /* 0x000fe200030006ff */
[----:B------:R-:W-:Y:S01]  /*60f0*/  HADD2.F32 R86, -RZ, R85.H1_H1 ;  /* 0x30000055ff567230 */ /* 0x000fe20000004100 */
[-C--:B------:R-:W-:Y:S01]  /*6100*/  F2FP.F16.E4M3.UNPACK_B R95, R151.reuse ;  /* 0x00000097ff5f723e */ /* 0x080fe200020006ff */
[----:B------:R-:W2:Y:S01]  /*6110*/  LDTM.x64 R4, tmem[UR4] ;  /* 0x00000004000479ee */ /* 0x000ea20008340000 */
[----:B------:R-:W-:Y:S01]  /*6120*/  F2FP.F16.E4M3.UNPACK_B R97, R151.H1 ;  /* 0x00000097ff61723e */ /* 0x000fe200030006ff */
[----:B------:R-:W-:Y:S01]  /*6130*/  HADD2.F32 R85, -RZ, R87.H0_H0 ;  /* 0x20000057ff557230 */ /* 0x000fe20000004100 */
[-C--:B------:R-:W-:Y:S01]  /*6140*/  F2FP.F16.E4M3.UNPACK_B R99, R152.reuse ;  /* 0x00000098ff63723e */ /* 0x080fe200020006ff */
[----:B------:R-:W-:Y:S01]  /*6150*/  HADD2.F32 R87, -RZ, R89.H0_H0 ;  /* 0x20000059ff577230 */ /* 0x000fe20000004100 */
[----:B------:R-:W-:Y:S01]  /*6160*/  F2FP.F16.E4M3.UNPACK_B R101, R152.H1 ;  /* 0x00000098ff65723e */ /* 0x000fe200030006ff */
[----:B------:R-:W-:Y:S01]  /*6170*/  HADD2.F32 R92, -RZ, R91.H1_H1 ;  /* 0x3000005bff5c7230 */ /* 0x000fe20000004100 */
[----:B------:R-:W-:Y:S01]  /*6180*/  ISETP.NE.AND P6, PT, R184, RZ, PT ;  /* 0x000000ffb800720c */ /* 0x000fe20003fc5270 */
[----:B------:R-:W-:Y:S01]  /*6190*/  HADD2.F32 R96, -RZ, R95.H1_H1 ;  /* 0x3000005fff607230 */ /* 0x000fe20000004100 */
[----:B------:R-:W-:Y:S01]  /*61a0*/  SHF.L.U32 R211, R176, 0x4, RZ ;  /* 0x00000004b0d37819 */ /* 0x000fe200000006ff */
[----:B------:R-:W-:Y:S01]  /*61b0*/  HADD2.F32 R100, -RZ, R99.H1_H1 ;  /* 0x30000063ff647230 */ /* 0x000fe20000004100 */
[----:B------:R-:W-:Y:S01]  /*61c0*/  SHF.L.U32 R217, R175, 0x4, RZ ;  /* 0x00000004afd97819 */ /* 0x000fe200000006ff */
[----:B------:R-:W-:Y:S01]  /*61d0*/  HADD2.F32 R90, -RZ, R89.H1_H1 ;  /* 0x30000059ff5a7230 */ /* 0x000fe20000004100 */
[C---:B------:R-:W-:Y:S01]  /*61e0*/  IADD3 R197, PT, PT, R190.reuse, R211, RZ ;  /* 0x000000d3bec57210 */ /* 0x040fe20007ffe0ff */
[----:B------:R-:W-:Y:S01]  /*61f0*/  HADD2.F32 R89, -RZ, R91.H0_H0 ;  /* 0x2000005bff597230 */ /* 0x000fe20000004100 */
[----:B------:R-:W-:Y:S01]  /*6200*/  IADD3 R199, PT, PT, R190, R217, RZ ;  /* 0x000000d9bec77210 */ /* 0x000fe20007ffe0ff */
[--C-:B------:R-:W-:Y:S01]  /*6210*/  HADD2.F32 R91, -RZ, R93.reuse.H0_H0 ;  /* 0x2000005dff5b7230 */ /* 0x100fe20000004100 */
[----:B------:R-:W-:Y:S01]  /*6220*/  SHF.L.U32 R210, R188, 0x4, RZ ;  /* 0x00000004bcd27819 */ /* 0x000fe200000006ff */
[----:B------:R-:W-:Y:S01]  /*6230*/  HADD2.F32 R94, -RZ, R93.H1_H1 ;  /* 0x3000005dff5e7230 */ /* 0x000fe20000004100 */
[----:B------:R-:W-:Y:S01]  /*6240*/  F2FP.F16.E4M3.UNPACK_B R103, R153 ;  /* 0x00000099ff67723e */ /* 0x000fe200020006ff */
[----:B------:R-:W-:Y:S01]  /*6250*/  HADD2.F32 R93, -RZ, R95.H0_H0 ;  /* 0x2000005fff5d7230 */ /* 0x000fe20000004100 */
[----:B------:R-:W-:Y:S01]  /*6260*/  IADD3 R198, PT, PT, R210, R197, RZ ;  /* 0x000000c5d2c67210 */ /* 0x000fe20007ffe0ff */
[----:B------:R-:W-:Y:S01]  /*6270*/  HADD2.F32 R95, -RZ, R97.H0_H0 ;  /* 0x20000061ff5f7230 */ /* 0x000fe20000004100 */
[----:B------:R-:W-:Y:S01]  /*6280*/  F2FP.F16.E4M3.UNPACK_B R105, R153.H1 ;  /* 0x00000099ff69723e */ /* 0x000fe200030006ff */
[C---:B--2---:R-:W-:Y:S01]  /*6290*/  FMUL R0, R78.reuse, R4 ;  /* 0x000000044e007220 */ /* 0x044fe20000400000 */
[C---:B-1----:R-:W-:Y:S01]  /*62a0*/  FMUL R2, R78.reuse, R5 ;  /* 0x000000054e027220 */ /* 0x042fe20000400000 */
[C---:B------:R-:W-:Y:S01]  /*62b0*/  FMUL R4, R78.reuse, R8 ;  /* 0x000000084e047220 */ /* 0x040fe20000400000 */
[C---:B------:R-:W-:Y:S01]  /*62c0*/  FMUL R5, R78.reuse, R9 ;  /* 0x000000094e057220 */ /* 0x040fe20000400000 */
[C---:B------:R-:W-:Y:S01]  /*62d0*/  FFMA R0, R81.reuse, R82, R0 ;  /* 0x0000005251007223 */ /* 0x040fe20000000000 */
[C---:B------:R-:W-:Y:S01]  /*62e0*/  FFMA R2, R81.reuse, R83, R2 ;  /* 0x0000005351027223 */ /* 0x040fe20000000002 */
[C---:B------:R-:W-:Y:S01]  /*62f0*/  FMUL R8, R78.reuse, R12 ;  /* 0x0000000c4e087220 */ /* 0x040fe20000400000 */
[C---:B------:R-:W-:Y:S01]  /*6300*/  FMUL R9, R78.reuse, R13 ;  /* 0x0000000d4e097220 */ /* 0x040fe20000400000 */
[C---:B------:R-:W-:Y:S01]  /*6310*/  FMUL R12, R78.reuse, R16 ;  /* 0x000000104e0c7220 */ /* 0x040fe20000400000 */
[C---:B------:R-:W-:Y:S01]  /*6320*/  FMUL R13, R78.reuse, R17 ;  /* 0x000000114e0d7220 */ /* 0x040fe20000400000 */
[C---:B------:R-:W-:Y:S01]  /*6330*/  FMUL R16, R78.reuse, R20 ;  /* 0x000000144e107220 */ /* 0x040fe20000400000 */
[C---:B------:R-:W-:Y:S01]  /*6340*/  FMUL R17, R78.reuse, R21 ;  /* 0x000000154e117220 */ /* 0x040fe20000400000 */
[----:B------:R-:W-:Y:S02]  /*6350*/  HADD2.F32 R104, -RZ, R103.H1_H1 ;  /* 0x30000067ff687230 */ /* 0x000fe40000004100 */
[C---:B------:R-:W-:Y:S01]  /*6360*/  FMUL R20, R78.reuse, R24 ;  /* 0x000000184e147220 */ /* 0x040fe20000400000 */
[C---:B------:R-:W-:Y:S01]  /*6370*/  FMUL R21, R78.reuse, R25 ;  /* 0x000000194e157220 */ /* 0x040fe20000400000 */
[C---:B------:R-:W-:Y:S01]  /*6380*/  FMUL R24, R78.reuse, R28 ;  /* 0x0000001c4e187220 */ /* 0x040fe20000400000 */
[C---:B------:R-:W-:Y:S01]  /*6390*/  FMUL R25, R78.reuse, R29 ;  /* 0x0000001d4e197220 */ /* 0x040fe20000400000 */
[C---:B------:R-:W-:Y:S01]  /*63a0*/  FMUL R28, R78.reuse, R32 ;  /* 0x000000204e1c7220 */ /* 0x040fe20000400000 */
[C---:B------:R-:W-:Y:S01]  /*63b0*/  FMUL R29, R78.reuse, R33 ;  /* 0x000000214e1d7220 */ /* 0x040fe20000400000 */
[C---:B------:R-:W-:Y:S01]  /*63c0*/  FMUL R32, R78.reuse, R36 ;  /* 0x000000244e207220 */ /* 0x040fe20000400000 */
[----:B------:R-:W-:Y:S01]  /*63d0*/  F2FP.F16.E4M3.UNPACK_B R107, R154 ;  /* 0x0000009aff6b723e */ /* 0x000fe200020006ff */
[C---:B------:R-:W-:Y:S01]  /*63e0*/  FMUL R33, R78.reuse, R37 ;  /* 0x000000254e217220 */ /* 0x040fe20000400000 */
[C---:B------:R-:W-:Y:S01]  /*63f0*/  FMUL R36, R78.reuse, R40 ;  /* 0x000000284e247220 */ /* 0x040fe20000400000 */
[----:B------:R-:W-:Y:S01]  /*6400*/  F2FP.F16.E4M3.UNPACK_B R109, R154.H1 ;  /* 0x0000009aff6d723e */ /* 0x000fe200030006ff */
[C---:B------:R-:W-:Y:S01]  /*6410*/  FMUL R37, R78.reuse, R41 ;  /* 0x000000294e257220 */ /* 0x040fe20000400000 */
[----:B------:R-:W-:Y:S02]  /*6420*/  HADD2.F32 R108, -RZ, R107.H1_H1 ;  /* 0x3000006bff6c7230 */ /* 0x000fe40000004100 */
        /* <DEDUP_REMOVED lines=26> */
[C---:B------:R-:W-:Y:S01]  /*65d0*/  FFMA R3, R81.reuse, R84, R3 ;  /* 0x0000005451037223 */ /* 0x040fe20000000003 */
[C---:B------:R-:W-:Y:S01]  /*65e0*/  FFMA R7, R81.reuse, R86, R7 ;  /* 0x0000005651077223 */ /* 0x040fe20000000007 */
[----:B------:R-:W-:Y:S01]  /*65f0*/  F2FP.F16.E4M3.UNPACK_B R127, R159 ;  /* 0x0000009fff7f723e */ /* 0x000fe200020006ff */
[C---:B------:R-:W-:Y:S01]  /*6600*/  FFMA R4, R81.reuse, R85, R4 ;  /* 0x0000005551047223 */ /* 0x040fe20000000004 */
[C---:B------:R-:W-:Y:S01]  /*6610*/  FFMA R5, R81.reuse, R88, R5 ;  /* 0x0000005851057223 */ /* 0x040fe20000000005 */
[----:B------:R-:W-:Y:S01]  /*6620*/  F2FP.F16.E4M3.UNPACK_B R129, R159.H1 ;  /* 0x0000009fff81723e */ /* 0x000fe200030006ff */
[----:B------:R-:W-:Y:S01]  /*6630*/  FFMA R6, R81, R87, R6 ;  /* 0x0000005751067223 */ /* 0x000fe20000000006 */
[----:B------:R-:W-:Y:S01]  /*6640*/  F2FP.SATFINITE.E4M3.F32.PACK_AB_MERGE_C R185, R7, R3, RZ ;  /* 0x0000000307b9723e */ /* 0x000fe200048070ff */
[----:B------:R-:W-:Y:S02]  /*6650*/  HADD2.F32 R124, -RZ, R123.H1_H1 ;  /* 0x3000007bff7c7230 */ /* 0x000fe40000004100 */
[----:B------:R-:W-:Y:S01]  /*6660*/  FMUL R11, R78, R11 ;  /* 0x0000000b4e0b7220 */ /* 0x000fe20000400000 */
[----:B------:R-:W-:Y:S01]  /*6670*/  HADD2.F32 R128, -RZ, R127.H1_H1 ;  /* 0x3000007fff807230 */ /* 0x000fe20000004100 */
[----:B------:R-:W-:Y:S01]  /*6680*/  F2FP.SATFINITE.E4M3.F32.PACK_AB_MERGE_C R184, R2, R0, R185 ;  /* 0x0000000002b8723e */ /* 0x000fe200048070b9 */
[C---:B------:R-:W-:Y:S01]  /*6690*/  FMUL R10, R78.reuse, R14 ;  /* 0x0000000e4e0a7220 */ /* 0x040fe20000400000 */
[C---:B------:R-:W-:Y:S01]  /*66a0*/  FFMA R11, R81.reuse, R90, R11 ;  /* 0x0000005a510b7223 */ /* 0x040fe2000000000b */
[C---:B------:R-:W-:Y:S01]  /*66b0*/  FFMA R8, R81.reuse, R89, R8 ;  /* 0x0000005951087223 */ /* 0x040fe20000000008 */
[----:B------:R-:W-:Y:S01]  /*66c0*/  FFMA R9, R81, R92, R9 ;  /* 0x0000005c51097223 */ /* 0x000fe20000000009 */
[----:B------:R-:W-:Y:S01]  /*66d0*/  F2FP.F16.E4M3.UNPACK_B R131, R160 ;  /* 0x000000a0ff83723e */ /* 0x000fe200020006ff */
[----:B------:R-:W-:Y:S01]  /*66e0*/  HADD2.F32 R98, -RZ, R97.H1_H1 ;  /* 0x30000061ff627230 */ /* 0x000fe20000004100 */
[----:B------:R-:W-:Y:S01]  /*66f0*/  F2FP.SATFINITE.E4M3.F32.PACK_AB_MERGE_C R186, R11, R6, RZ ;  /* 0x000000060bba723e */ /* 0x000fe200048070ff */
[----:B------:R-:W-:Y:S01]  /*6700*/  FFMA R10, R81, R91, R10 ;  /* 0x0000005b510a7223 */ /* 0x000fe2000000000a */
[----:B------:R-:W-:Y:S02]  /*6710*/  HADD2.F32 R97, -RZ, R99.H0_H0 ;  /* 0x20000063ff617230 */ /* 0x000fe40000004100 */
[C---:B------:R-:W-:Y:S01]  /*6720*/  FMUL R15, R78.reuse, R15 ;  /* 0x0000000f4e0f7220 */ /* 0x040fe20000400000 */
[----:B------:R-:W-:Y:S01]  /*6730*/  F2FP.SATFINITE.E4M3.F32.PACK_AB_MERGE_C R185, R5, R4, R186 ;  /* 0x0000000405b9723e */ /* 0x000fe200048070ba */
[----:B------:R-:W-:Y:S02]  /*6740*/  HADD2.F32 R132, -RZ, R131.H1_H1 ;  /* 0x30000083ff847230 */ /* 0x000fe40000004100 */
[C---:B------:R-:W-:Y:S01]  /*6750*/  FMUL R14, R78.reuse, R18 ;  /* 0x000000124e0e7220 */ /* 0x040fe20000400000 */
[C---:B------:R-:W-:Y:S01]  /*6760*/  FFMA R15, R81.reuse, R94, R15 ;  /* 0x0000005e510f7223 */ /* 0x040fe2000000000f */
[C---:B------:R-:W-:Y:S01]  /*6770*/  FFMA R12, R81.reuse, R93, R12 ;  /* 0x0000005d510c7223 */ /* 0x040fe2000000000c */
[----:B------:R-:W-:Y:S01]  /*6780*/  FFMA R13, R81, R96, R13 ;  /* 0x00000060510d7223 */ /* 0x000fe2000000000d */
[----:B------:R-:W-:Y:S01]  /*6790*/  F2FP.F16.E4M3.UNPACK_B R133, R160.H1 ;  /* 0x000000a0ff85723e */ /* 0x000fe200030006ff */
[--C-:B------:R-:W-:Y:S01]  /*67a0*/  HADD2.F32 R99, -RZ, R101.reuse.H0_H0 ;  /* 0x20000065ff637230 */ /* 0x100fe20000004100 */
[----:B------:R-:W-:Y:S01]  /*67b0*/  F2FP.SATFINITE.E4M3.F32.PACK_AB_MERGE_C R186, R15, R10, RZ ;  /* 0x0000000a0fba723e */ /* 0x000fe200048070ff */
[----:B------:R-:W-:Y:S01]  /*67c0*/  FFMA R14, R81, R95, R14 ;  /* 0x0000005f510e7223 */ /* 0x000fe2000000000e */
[C---:B------:R-:W-:Y:S01]  /*67d0*/  FMUL R19, R78.reuse, R19 ;  /* 0x000000134e137220 */ /* 0x040fe20000400000 */
[----:B------:R-:W-:Y:S01]  /*67e0*/  HADD2.F32 R102, -RZ, R101.H1_H1 ;  /* 0x30000065ff667230 */ /* 0x000fe20000004100 */
[----:B------:R-:W-:Y:S01]  /*67f0*/  F2FP.SATFINITE.E4M3.F32.PACK_AB_MERGE_C R186, R9, R8, R186 ;  /* 0x0000000809ba723e */ /* 0x000fe200048070ba */
[----:B------:R-:W-:Y:S02]  /*6800*/  HADD2.F32 R101, -RZ, R103.H0_H0 ;  /* 0x20000067ff657230 */ /* 0x000fe40000004100 */
[C---:B------:R-:W-:Y:S01]  /*6810*/  FFMA R19, R81.reuse, R98, R19 ;  /* 0x0000006251137223 */ /* 0x040fe20000000013 */
[C---:B------:R-:W-:Y:S01]  /*6820*/  FFMA R16, R81.reuse, R97, R16 ;  /* 0x0000006151107223 */ /* 0x040fe20000000010 */
[----:B------:R-:W-:Y:S01]  /*6830*/  FFMA R17, R81, R100, R17 ;  /* 0x0000006451117223 */ /* 0x000fe20000000011 */
[C---:B------:R-:W-:Y:S01]  /*6840*/  FMUL R18, R78.reuse, R22 ;  /* 0x000000164e127220 */ /* 0x040fe20000400000 */
[----:B------:R-:W-:Y:S01]  /*6850*/  F2FP.F16.E4M3.UNPACK_B R135, R161 ;  /* 0x000000a1ff87723e */ /* 0x000fe200020006ff */
        /* <DEDUP_REMOVED lines=10> */
[----:B------:R1:W-:Y:S01]  /*6900*/  STS.128 [R172+UR49+0x4200], R184 ;  /* 0x004200b8ac007988 */ /* 0x0003e20008000c31 */
[----:B------:R-:W-:Y:S01]  /*6910*/  HADD2.F32 R136, -RZ, R135.H1_H1 ;  /* 0x30000087ff887230 */ /* 0x000fe20000004100 */
[----:B------:R-:W-:Y:S01]  /*6920*/  F2FP.SATFINITE.E4M3.F32.PACK_AB_MERGE_C R200, R23, R18, RZ ;  /* 0x0000001217c8723e */ /* 0x000fe200048070ff */
[C---:B------:R-:W-:Y:S01]  /*6930*/  FMUL R22, R78.reuse, R26 ;  /* 0x0000001a4e167220 */ /* 0x040fe20000400000 */
[C---:B------:R-:W-:Y:S01]  /*6940*/  FMUL R27, R78.reuse, R27 ;  /* 0x0000001b4e1b7220 */ /* 0x040fe20000400000 */
[--C-:B------:R-:W-:Y:S01]  /*6950*/  HADD2.F32 R107, -RZ, R109.reuse.H0_H0 ;  /* 0x2000006dff6b7230 */ /* 0x100fe20000004100 */
[----:B------:R-:W-:Y:S01]  /*6960*/  F2FP.SATFINITE.E4M3.F32.PACK_AB_MERGE_C R200, R17, R16, R200 ;  /* 0x0000001011c8723e */ /* 0x000fe200048070c8 */
[C---:B------:R-:W-:Y:S01]  /*6970*/  FFMA R22, R81.reuse, R103, R22 ;  /* 0x0000006751167223 */ /* 0x040fe20000000016 */
[C---:B------:R-:W-:Y:S01]  /*6980*/  FFMA R27, R81.reuse, R106, R27 ;  /* 0x0000006a511b7223 */ /* 0x040fe2000000001b */
[C---:B------:R-:W-:Y:S01]  /*6990*/  FFMA R24, R81.reuse, R105, R24 ;  /* 0x0000006951187223 */ /* 0x040fe20000000018 */
[----:B------:R-:W-:Y:S01]  /*69a0*/  F2FP.F16.E4M3.UNPACK_B R137, R161.H1 ;  /* 0x000000a1ff89723e */ /* 0x000fe200030006ff */
[----:B------:R-:W-:Y:S02]  /*69b0*/  HADD2.F32 R110, -RZ, R109.H1_H1 ;  /* 0x3000006dff6e7230 */ /* 0x000fe40000004100 */
[----:B------:R-:W-:Y:S01]  /*69c0*/  FFMA R25, R81, R108, R25 ;  /* 0x0000006c51197223 */ /* 0x000fe20000000019 */
[----:B------:R-:W-:Y:S01]  /*69d0*/  F2FP.SATFINITE.E4M3.F32.PACK_AB_MERGE_C R201, R27, R22, RZ ;  /* 0x000000161bc9723e */ /* 0x000fe200048070ff */
[----:B------:R-:W-:Y:S02]  /*69e0*/  HADD2.F32 R109, -RZ, R111.H0_H0 ;  /* 0x2000006fff6d7230 */ /* 0x000fe40000004100 */
[C---:B------:R-:W-:Y:S01]  /*69f0*/  FMUL R26, R78.reuse, R30 ;  /* 0x0000001e4e1a7220 */ /* 0x040fe20000400000 */
[C---:B------:R-:W-:Y:S01]  /*6a00*/  FMUL R31, R78.reuse, R31 ;  /* 0x0000001f4e1f7220 */ /* 0x040fe20000400000 */
[--C-:B------:R-:W-:Y:S01]  /*6a10*/  HADD2.F32 R111, -RZ, R113.reuse.H0_H0 ;  /* 0x20000071ff6f7230 */ /* 0x100fe20000004100 */
[----:B------:R-:W-:Y:S01]  /*6a20*/  F2FP.SATFINITE.E4M3.F32.PACK_AB_MERGE_C R201, R21, R20, R201 ;  /* 0x0000001415c9723e */ /* 0x000fe200048070c9 */
[C---:B------:R-:W-:Y:S01]  /*6a30*/  FFMA R26, R81.reuse, R107, R26 ;  /* 0x0000006b511a7223 */ /* 0x040fe2000000001a */
[C---:B------:R-:W-:Y:S01]  /*6a40*/  FFMA R31, R81.reuse, R110, R31 ;  /* 0x0000006e511f7223 */ /* 0x040fe2000000001f */
[C---:B------:R-:W-:Y:S01]  /*6a50*/  FFMA R28, R81.reuse, R109, R28 ;  /* 0x0000006d511c7223 */ /* 0x040fe2000000001c */
[----:B------:R-:W-:Y:S01]  /*6a60*/  F2FP.F16.E4M3.UNPACK_B R139, R162 ;  /* 0x000000a2ff8b723e */ /* 0x000fe200020006ff */
[----:B------:R-:W-:Y:S02]  /*6a70*/  HADD2.F32 R114, -RZ, R113.H1_H1 ;  /* 0x30000071ff727230 */ /* 0x000fe40000004100 */
[----:B------:R-:W-:Y:S01]  /*6a80*/  FFMA R29, R81, R112, R29 ;  /* 0x00000070511d7223 */ /* 0x000fe2000000001d */
[----:B------:R-:W-:Y:S01]  /*6a90*/  F2FP.SATFINITE.E4M3.F32.PACK_AB_MERGE_C R202, R31, R26, RZ ;  /* 0x0000001a1fca723e */ /* 0x000fe200048070ff */
[----:B------:R-:W-:Y:S02]  /*6aa0*/  HADD2.F32 R113, -RZ, R115.H0_H0 ;  /* 0x20000073ff717230 */ /* 0x000fe40000004100 */
[C---:B------:R-:W-:Y:S01]  /*6ab0*/  FMUL R30, R78.reuse, R34 ;  /* 0x000000224e1e7220 */ /* 0x040fe20000400000 */
[----:B------:R-:W-:Y:S01]  /*6ac0*/  HADD2.F32 R140, -RZ, R139.H1_H1 ;  /* 0x3000008bff8c7230 */ /* 0x000fe20000004100 */
[----:B------:R-:W-:Y:S01]  /*6ad0*/  F2FP.SATFINITE.E4M3.F32.PACK_AB_MERGE_C R202, R25, R24, R202 ;  /* 0x0000001819ca723e */ /* 0x000fe200048070ca */
[C---:B------:R-:W-:Y:S01]  /*6ae0*/  FMUL R35, R78.reuse, R35 ;  /* 0x000000234e237220 */ /* 0x040fe20000400000 */
[--C-:B------:R-:W-:Y:S02]  /*6af0*/  HADD2.F32 R115, -RZ, R117.reuse.H0_H0 ;  /* 0x20000075ff737230 */ /* 0x100fe40000004100 */
[C---:B------:R-:W-:Y:S01]  /*6b00*/  FFMA R30, R81.reuse, R111, R30 ;  /* 0x0000006f511e7223 */ /* 0x040fe2000000001e */
[----:B------:R-:W-:Y:S02]  /*6b10*/  HADD2.F32 R118, -RZ, R117.H1_H1 ;  /* 0x30000075ff767230 */ /* 0x000fe40000004100 */
[C---:B------:R-:W-:Y:S01]  /*6b20*/  FFMA R35, R81.reuse, R114, R35 ;  /* 0x0000007251237223 */ /* 0x040fe20000000023 */
[C---:B------:R-:W-:Y:S01]  /*6b30*/  FFMA R32, R81.reuse, R113, R32 ;  /* 0x0000007151207223 */ /* 0x040fe20000000020 */
[----:B------:R-:W-:Y:S01]  /*6b40*/  F2FP.F16.E4M3.UNPACK_B R141, R162.H1 ;  /* 0x000000a2ff8d723e */ /* 0x000fe200030006ff */
[----:B------:R-:W-:Y:S01]  /*6b50*/  FFMA R33, R81, R116, R33 ;  /* 0x0000007451217223 */ /* 0x000fe20000000021 */
[----:B------:R-:W-:Y:S01]  /*6b60*/  HADD2.F32 R117, -RZ, R119.H0_H0 ;  /* 0x20000077ff757230 */ /* 0x000fe20000004100 */
        /* <DEDUP_REMOVED lines=9> */
[----:B------:R1:W-:Y:S01]  /*6c00*/  STS.128 [R197+0x4010], R200 ;  /* 0x004010c8c5007388 */ /* 0x0003e20000000c00 */
[----:B------:R-:W-:Y:S01]  /*6c10*/  FFMA R37, R81, R120, R37 ;  /* 0x0000007851257223 */ /* 0x000fe20000000025 */
[----:B------:R-:W-:Y:S01]  /*6c20*/  F2FP.SATFINITE.E4M3.F32.PACK_AB_MERGE_C R204, R39, R34, RZ ;  /* 0x0000002227cc723e */ /* 0x000fe200048070ff */
[----:B------:R-:W-:Y:S02]  /*6c30*/  HADD2.F32 R122, -RZ, R121.H1_H1 ;  /* 0x30000079ff7a7230 */ /* 0x000fe40000004100 */
[C---:B------:R-:W-:Y:S01]  /*6c40*/  FMUL R38, R78.reuse, R42 ;  /* 0x0000002a4e267220 */ /* 0x040fe20000400000 */
[----:B------:R-:W-:Y:S01]  /*6c50*/  HADD2.F32 R121, -RZ, R123.H0_H0 ;  /* 0x2000007bff797230 */ /* 0x000fe20000004100 */
[----:B------:R-:W-:Y:S01]  /*6c60*/  F2FP.SATFINITE.E4M3.F32.PACK_AB_MERGE_C R204, R33, R32, R204 ;  /* 0x0000002021cc723e */ /* 0x000fe200048070cc */
[----:B------:R-:W-:Y:S02]  /*6c70*/  HADD2.F32 R144, -RZ, R143.H1_H1 ;  /* 0x3000008fff907230 */ /* 0x000fe40000004100 */
[C---:B------:R-:W-:Y:S01]  /*6c80*/  FFMA R38, R81.reuse, R119, R38 ;  /* 0x0000007751267223 */ /* 0x040fe20000000026 */
[C---:B------:R-:W-:Y:S01]  /*6c90*/  FMUL R43, R78.reuse, R43 ;  /* 0x0000002b4e2b7220 */ /* 0x040fe20000400000 */
[--C-:B------:R-:W-:Y:S02]  /*6ca0*/  HADD2.F32 R123, -RZ, R125.reuse.H0_H0 ;  /* 0x2000007dff7b7230 */ /* 0x100fe40000004100 */
[C---:B------:R-:W-:Y:S01]  /*6cb0*/  FMUL R42, R78.reuse, R46 ;  /* 0x0000002e4e2a7220 */ /* 0x040fe20000400000 */
[----:B------:R-:W-:Y:S02]  /*6cc0*/  HADD2.F32 R126, -RZ, R125.H1_H1 ;  /* 0x3000007dff7e7230 */ /* 0x000fe40000004100 */
[C---:B------:R-:W-:Y:S01]  /*6cd0*/  FFMA R43, R81.reuse, R122, R43 ;  /* 0x0000007a512b7223 */ /* 0x040fe2000000002b */
[----:B------:R-:W-:Y:S01]  /*6ce0*/  F2FP.F16.E4M3.UNPACK_B R145, R163.H1 ;  /* 0x000000a3ff91723e */ /* 0x000fe200030006ff */
[C---:B------:R-:W-:Y:S01]  /*6cf0*/  FFMA R40, R81.reuse, R121, R40 ;  /* 0x0000007951287223 */ /* 0x040fe20000000028 */
[----:B------:R-:W-:Y:S01]  /*6d00*/  FFMA R41, R81, R124, R41 ;  /* 0x0000007c51297223 */ /* 0x000fe20000000029 */
[----:B------:R-:W-:Y:S01]  /*6d10*/  ISETP.NE.AND P0, PT, R193, RZ, PT ;  /* 0x000000ffc100720c */ /* 0x000fe20003f05270 */
[----:B------:R-:W-:Y:S01]  /*6d20*/  HADD2.F32 R125, -RZ, R127.H0_H0 ;  /* 0x2000007fff7d7230 */ /* 0x000fe20000004100 */
[----:B------:R-:W-:Y:S01]  /*6d30*/  F2FP.SATFINITE.E4M3.F32.PACK_AB_MERGE_C R205, R43, R38, RZ ;  /* 0x000000262bcd723e */ /* 0x000fe200048070ff */
[----:B------:R-:W-:Y:S01]  /*6d40*/  FFMA R42, R81, R123, R42 ;  /* 0x0000007b512a7223 */ /* 0x000fe2000000002a */
[C---:B------:R-:W-:Y:S01]  /*6d50*/  FMUL R47, R78.reuse, R47 ;  /* 0x0000002f4e2f7220 */ /* 0x040fe20000400000 */
[--C-:B------:R-:W-:Y:S01]  /*6d60*/  HADD2.F32 R127, -RZ, R129.reuse.H0_H0 ;  /* 0x20000081ff7f7230 */ /* 0x100fe20000004100 */
[----:B------:R-:W-:Y:S01]  /*6d70*/  F2FP.SATFINITE.E4M3.F32.PACK_AB_MERGE_C R205, R37, R36, R205 ;  /* 0x0000002425cd723e */ /* 0x000fe200048070cd */
[----:B------:R-:W-:Y:S02]  /*6d80*/  HADD2.F32 R130, -RZ, R129.H1_H1 ;  /* 0x30000081ff827230 */ /* 0x000fe40000004100 */
[C---:B------:R-:W-:Y:S01]  /*6d90*/  FFMA R47, R81.reuse, R126, R47 ;  /* 0x0000007e512f7223 */ /* 0x040fe2000000002f */
[C---:B------:R-:W-:Y:S01]  /*6da0*/  FFMA R44, R81.reuse, R125, R44 ;  /* 0x0000007d512c7223 */ /* 0x040fe2000000002c */
[C---:B------:R-:W-:Y:S01]  /*6db0*/  FFMA R45, R81.reuse, R128, R45 ;  /* 0x00000080512d7223 */ /* 0x040fe2000000002d */
[----:B------:R-:W-:Y:S02]  /*6dc0*/  HADD2.F32 R129, -RZ, R131.H0_H0 ;  /* 0x20000083ff817230 */ /* 0x000fe40000004100 */
[C---:B------:R-:W-:Y:S01]  /*6dd0*/  FMUL R46, R78.reuse, R50 ;  /* 0x000000324e2e7220 */ /* 0x040fe20000400000 */
[C---:B------:R-:W-:Y:S01]  /*6de0*/  FMUL R51, R78.reuse, R51 ;  /* 0x000000334e337220 */ /* 0x040fe20000400000 */
[--C-:B------:R-:W-:Y:S02]  /*6df0*/  HADD2.F32 R131, -RZ, R133.reuse.H0_H0 ;  /* 0x20000085ff837230 */ /* 0x100fe40000004100 */
[C---:B------:R-:W-:Y:S01]  /*6e00*/  FMUL R50, R78.reuse, R54 ;  /* 0x000000364e327220 */ /* 0x040fe20000400000 */
[C---:B------:R-:W-:Y:S01]  /*6e10*/  FFMA R46, R81.reuse, R127, R46 ;  /* 0x0000007f512e7223 */ /* 0x040fe2000000002e */
[----:B------:R-:W-:Y:S02]  /*6e20*/  HADD2.F32 R134, -RZ, R133.H1_H1 ;  /* 0x30000085ff867230 */ /* 0x000fe40000004100 */
[C---:B------:R-:W-:Y:S01]  /*6e30*/  FFMA R51, R81.reuse, R130, R51 ;  /* 0x0000008251337223 */ /* 0x040fe20000000033 */
[----:B------:R-:W-:Y:S02]  /*6e40*/  HADD2.F32 R133, -RZ, R135.H0_H0 ;  /* 0x20000087ff857230 */ /* 0x000fe40000004100 */
[C---:B------:R-:W-:Y:S01]  /*6e50*/  FMUL R55, R78.reuse, R55 ;  /* 0x000000374e377220 */ /* 0x040fe20000400000 */
[C---:B------:R-:W-:Y:S01]  /*6e60*/  FFMA R48, R81.reuse, R129, R48 ;  /* 0x0000008151307223 */ /* 0x040fe20000000030 */
[C---:B------:R-:W-:Y:S01]  /*6e70*/  FFMA R49, R81.reuse, R132, R49 ;  /* 0x0000008451317223 */ /* 0x040fe20000000031 */
[--C-:B------:R-:W-:Y:S02]  /*6e80*/  HADD2.F32 R135, -RZ, R137.reuse.H0_H0 ;  /* 0x20000089ff877230 */ /* 0x100fe40000004100 */
[C---:B------:R-:W-:Y:S01]  /*6e90*/  FFMA R50, R81.reuse, R131, R50 ;  /* 0x0000008351327223 */ /* 0x040fe20000000032 */
[----:B------:R-:W-:Y:S02]  /*6ea0*/  HADD2.F32 R138, -RZ, R137.H1_H1 ;  /* 0x30000089ff8a7230 */ /* 0x000fe40000004100 */
[C---:B------:R-:W-:Y:S01]  /*6eb0*/  FMUL R54, R78.reuse, R58 ;  /* 0x0000003a4e367220 */ /* 0x040fe20000400000 */
[----:B------:R-:W-:Y:S02]  /*6ec0*/  HADD2.F32 R137, -RZ, R139.H0_H0 ;  /* 0x2000008bff897230 */ /* 0x000fe40000004100 */
[C---:B------:R-:W-:Y:S01]  /*6ed0*/  FFMA R55, R81.reuse, R134, R55 ;  /* 0x0000008651377223 */ /* 0x040fe20000000037 */
        /* <DEDUP_REMOVED lines=16> */
[----:B------:R-:W-:Y:S01]  /*6fe0*/  FFMA R63, R81, R142, R63 ;  /* 0x0000008e513f7223 */ /* 0x000fe2000000003f */
[----:B------:R-:W-:Y:S01]  /*6ff0*/  FMUL R67, R78, R67 ;  /* 0x000000434e437220 */ /* 0x000fe20000400000 */
[----:B------:R-:W-:Y:S01]  /*7000*/  F2FP.SATFINITE.E4M3.F32.PACK_AB_MERGE_C R206, R47, R42, RZ ;  /* 0x0000002a2fce723e */ /* 0x000fe200048070ff */
[----:B------:R-:W-:Y:S01]  /*7010*/  FFMA R60, R81, R141, R60 ;  /* 0x0000008d513c7223 */ /* 0x000fe2000000003c */
[----:B------:R-:W-:Y:S01]  /*7020*/  F2FP.SATFINITE.E4M3.F32.PACK_AB_MERGE_C R207, R51, R46, RZ ;  /* 0x0000002e33cf723e */ /* 0x000fe200048070ff */
[C---:B------:R-:W-:Y:S01]  /*7030*/  FFMA R61, R81.reuse, R144, R61 ;  /* 0x00000090513d7223 */ /* 0x040fe2000000003d */
[C---:B------:R-:W-:Y:S01]  /*7040*/  FFMA R62, R81.reuse, R143, R62 ;  /* 0x0000008f513e7223 */ /* 0x040fe2000000003e */
[----:B------:R-:W-:Y:S01]  /*7050*/  FFMA R67, R81, R146, R67 ;  /* 0x0000009251437223 */ /* 0x000fe20000000043 */
[----:B------:R-:W-:Y:S02]  /*7060*/  F2FP.SATFINITE.E4M3.F32.PACK_AB_MERGE_C R206, R41, R40, R206 ;  /* 0x0000002829ce723e */ /* 0x000fe400048070ce */
[----:B------:R-:W-:Y:S02]  /*7070*/  F2FP.SATFINITE.E4M3.F32.PACK_AB_MERGE_C R207, R45, R44, R207 ;  /* 0x0000002c2dcf723e */ /* 0x000fe400048070cf */
[----:B------:R-:W-:Y:S02]  /*7080*/  F2FP.SATFINITE.E4M3.F32.PACK_AB_MERGE_C R212, R55, R50, RZ ;  /* 0x0000003237d4723e */ /* 0x000fe400048070ff */
[----:B------:R-:W-:Y:S01]  /*7090*/  F2FP.SATFINITE.E4M3.F32.PACK_AB_MERGE_C R213, R59, R54, RZ ;  /* 0x000000363bd5723e */ /* 0x000fe200048070ff */
[----:B------:R1:W-:Y:S01]  /*70a0*/  STS.128 [R199+0x4020], R204 ;  /* 0x004020ccc7007388 */ /* 0x0003e20000000c00 */
[----:B------:R-:W-:Y:S02]  /*70b0*/  F2FP.SATFINITE.E4M3.F32.PACK_AB_MERGE_C R214, R63, R58, RZ ;  /* 0x0000003a3fd6723e */ /* 0x000fe400048070ff */
[----:B------:R-:W-:Y:S02]  /*70c0*/  F2FP.SATFINITE.E4M3.F32.PACK_AB_MERGE_C R215, R67, R62, RZ ;  /* 0x0000003e43d7723e */ /* 0x000fe400048070ff */
[----:B------:R-:W-:Y:S02]  /*70d0*/  F2FP.SATFINITE.E4M3.F32.PACK_AB_MERGE_C R212, R49, R48, R212 ;  /* 0x0000003031d4723e */ /* 0x000fe400048070d4 */
[----:B------:R-:W-:Y:S02]  /*70e0*/  F2FP.SATFINITE.E4M3.F32.PACK_AB_MERGE_C R213, R53, R52, R213 ;  /* 0x0000003435d5723e */ /* 0x000fe400048070d5 */
[----:B------:R-:W-:Y:S02]  /*70f0*/  F2FP.SATFINITE.E4M3.F32.PACK_AB_MERGE_C R214, R57, R56, R214 ;  /* 0x0000003839d6723e */ /* 0x000fe400048070d6 */
[----:B------:R-:W-:Y:S02]  /*7100*/  F2FP.SATFINITE.E4M3.F32.PACK_AB_MERGE_C R215, R61, R60, R215 ;  /* 0x0000003c3dd7723e */ /* 0x000fe400048070d7 */
[----:B------:R-:W-:Y:S02]  /*7110*/  LEA R216, R181, UR49, 0x3 ;  /* 0x00000031b5d87c11 */ /* 0x000fe4000f8e18ff */
[----:B------:R-:W-:Y:S01]  /*7120*/  @P6 SHF.L.U32 R219, R180, 0x1f, RZ ;  /* 0x0000001fb4db6819 */ /* 0x000fe200000006ff */
[----:B------:R1:W-:Y:S01]  /*7130*/  STS.128 [R198+0x4010], R212 ;  /* 0x004010d4c6007388 */ /* 0x0003e20000000c00 */
[----:B------:R-:W-:Y:S01]  /*7140*/  @!PT LDS RZ, [RZ] ;  /* 0x00000000fffff984 */ /* 0x000fe20000000800 */
[----:B------:R-:W-:Y:S01]  /*7150*/  @!PT LDS RZ, [RZ] ;  /* 0x00000000fffff984 */ /* 0x000fe20000000800 */
[----:B------:R-:W-:Y:S01]  /*7160*/  @!PT LDS RZ, [RZ] ;  /* 0x00000000fffff984 */ /* 0x000fe20000000800 */
[----:B------:R-:W-:Y:S01]  /*7170*/  @!PT LDS RZ, [RZ] ;  /* 0x00000000fffff984 */ /* 0x000fe20000000800 */
[----:B------:R2:W-:Y:S07]  /*7180*/  MEMBAR.ALL.CTA ;  /* 0x0000000000007992 */ /* 0x0005ee0000008000 */
[----:B--2---:R-:W2:Y:S02]  /*7190*/  FENCE.VIEW.ASYNC.S ;  /* 0x00000000000073c6 */ /* 0x004ea40000000000 */
[----:B--2---:R-:W-:Y:S06]  /*71a0*/  BAR.SYNC.DEFER_BLOCKING 0x1, 0x80 ;  /* 0x0042000000007b1d */ /* 0x004fec0000010000 */
[----:B------:R-:W-:Y:S05]  /*71b0*/  @P0 BRA `(.L_x_113) ;  /* 0x0000000000280947 */ /* 0x000fea0003800000 */
[----:B------:R-:W-:Y:S02]  /*71c0*/  UIADD3 UR4, UPT, UPT, UR49, 0x4200, URZ ;  /* 0x0000420031047890 */ /* 0x000fe4000fffe0ff */
[----:B------:R-:W-:Y:S01]  /*71d0*/  UIADD3 UR6, UP0, UPT, UR52, 0x680, URZ ;  /* 0x0000068034067890 */ /* 0x000fe2000ff1e0ff */
[----:B------:R-:W-:Y:S03]  /*71e0*/  UMOV UR43, UR36 ;  /* 0x00000024002b7c82 */ /* 0x000fe60008000000 */
[----:B------:R-:W-:Y:S01]  /*71f0*/  MOV R192, UR4 ;  /* 0x0000000400c07c02 */ /* 0x000fe20008000f00 */
[----:B------:R-:W-:Y:S03]  /*7200*/  UIADD3.X UR7, UPT, UPT, URZ, UR53, URZ, UP0, !UPT ;  /* 0x00000035ff077290 */ /* 0x000fe600087fe4ff */
[----:B------:R-:W-:Y:S11]  /*7210*/  R2UR UR40, R192 ;  /* 0x00000000c02872ca */ /* 0x000ff600000e0000 */
[----:B------:R-:W-:Y:S02]  /*7220*/  @!UPT UIADD3 URZ, UPT, UPT, URZ, URZ, URZ ;  /* 0x000000fffffff290 */ /* 0x000fe4000fffe0ff */
[----:B------:R2:W-:Y:S01]  /*7230*/  UTMASTG.3D [UR40], [UR6] ;  /* 0x00000028060073b5 */ /* 0x0005e20008010000 */
[----:B------:R0:W-:Y:S01]  /*7240*/  UTMACMDFLUSH ;  /* 0x00000000000079b7 */ /* 0x0001e20000000000 */
[----:B--2---:R-:W-:Y:S04]  /*7250*/  DEPBAR.LE SB0, 0x1 ;  /* 0x000080400000791a */ /* 0x004fe80000000000 */
.L_x_113:
[----:B------:R-:W-:Y:S05]  /*7260*/  BSYNC.RECONVERGENT B0 ;  /* 0x0000000000007941 */ /* 0x000fea0003800200 */
.L_x_112:
[----:B------:R-:W-:Y:S06]  /*7270*/  BAR.SYNC.DEFER_BLOCKING 0x1, 0x80 ;  /* 0x0042000000007b1d */ /* 0x000fec0000010000 */
[----:B------:R-:W2:Y:S01]  /*7280*/  @P6 SYNCS.PHASECHK.TRANS64.TRYWAIT P0, [R216+URZ+0x30], R219 ;  /* 0x000030dbd80065a7 */ /* 0x000ea200080011ff */
[----:B------:R-:W-:Y:S01]  /*7290*/  BSSY B1, `(.L_x_114) ;  /* 0x0000023000017945 */ /* 0x000fe20003800000 */
[----:B--2---:R-:W-:Y:S03]  /*72a0*/  @P6 SEL R208, RZ, 0x1, !P0 ;  /* 0x00000001ffd06807 */ /* 0x004fe60004000000 */
[----:B------:R-:W-:Y:S05]  /*72b0*/  @!P6 BRA `(.L_x_115) ;  /* 0x000000000080e947 */ /* 0x000fea0003800000 */
[----:B------:R-:W-:Y:S01]  /*72c0*/  ISETP.NE.AND P1, PT, R209, RZ, PT ;  /* 0x000000ffd100720c */ /* 0x000fe20003f25270 */
[----:B------:R-:W-:Y:S01]  /*72d0*/  BSSY B0, `(.L_x_116) ;  /* 0x000000a000007945 */ /* 0x000fe20003800000 */
[----:B------:R-:W-:Y:S11]  /*72e0*/  ISETP.NE.AND P0, PT, R208, RZ, PT ;  /* 0x000000ffd000720c */ /* 0x000ff60003f05270 */
[----:B------:R-:W-:Y:S04]  /*72f0*/  @P1 IMAD R0, R181, 0x2000, R190 ;  /* 0x00002000b5001824 */ /* 0x000fe800078e02be */
[C---:B------:R-:W-:Y:S01]  /*7300*/  @P1 IMAD.IADD R211, R0.reuse, 0x1, R211 ;  /* 0x0000000100d31824 */ /* 0x040fe200078e02d3 */
[----:B------:R-:W-:Y:S03]  /*7310*/  @P1 IADD3 R217, PT, PT, R0, R217, RZ ;  /* 0x000000d900d91210 */ /* 0x000fe60007ffe0ff */
[----:B------:R-:W-:Y:S01]  /*7320*/  @P1 IMAD.IADD R210, R210, 0x1, R211 ;  /* 0x00000001d2d21824 */ /* 0x000fe200078e02d3 */
[----:B------:R-:W-:Y:S06]  /*7330*/  @P0 BRA `(.L_x_117) ;  /* 0x00000000000c0947 */ /* 0x000fec0003800000 */
[----:B------:R-:W-:Y:S04]  /*7340*/  SHF.L.U32 R3, R180, 0x1f, RZ ;  /* 0x0000001fb4037819 */ /* 0x000fe800000006ff */
[----:B------:R-:W2:Y:S02]  /*7350*/  SYNCS.PHASECHK.TRANS64.TRYWAIT P0, [R216+URZ+0x30], R3 ;  /* 0x00003003d80075a7 */ /* 0x000ea400080011ff */
[----:B--2---:R-:W-:Y:S05]  /*7360*/  @!P0 BRA `(.L_x_118) ;  /* 0x0000001c00ec8947 */ /* 0x004fea0003800000 */
.L_x_117:
[----:B------:R-:W-:Y:S05]  /*7370*/  BSYNC B0 ;  /* 0x0000000000007941 */ /* 0x000fea0003800000 */
.L_x_116:
[----:B------:R-:W-:Y:S01]  /*7380*/  ISETP.NE.AND P0, PT, R209, RZ, PT ;  /* 0x000000ffd100720c */ /* 0x000fe20003f05270 */
[----:B--2---:R-:W-:Y:S02]  /*7390*/  VIADD R3, R216, 0x40 ;  /* 0x00000040d8037836 */ /* 0x004fe40000000000 */
[----:B------:R-:W-:Y:S02]  /*73a0*/  IMAD.U32 R2, RZ, RZ, UR37 ;  /* 0x00000025ff027e24 */ /* 0x000fe4000f8e00ff */
[----:B------:R-:W-:Y:S03]  /*73b0*/  VIADD R181, R181, 0x1 ;  /* 0x00000001b5b57836 */ /* 0x000fe60000000000 */
[----:B------:R-:W-:Y:S05]  /*73c0*/  PRMT R2, R2, 0x654, R3 ;  /* 0x0000065402027816 */ /* 0x000fea0000000003 */
[----:B------:R2:W3:Y:S04]  /*73d0*/  @P0 LDS.128 R148, [R0] ;  /* 0x0000000000940984 */ /* 0x0004e80000000c00 */
[----:B------:R2:W4:Y:S04]  /*73e0*/  @P0 LDS.128 R152, [R211+0x10] ;  /* 0x00001000d3980984 */ /* 0x0005280000000c00 */
        /* <DEDUP_REMOVED lines=13> */
.L_x_115:
[----:B------:R-:W-:Y:S05]  /*74c0*/  BSYNC B1 ;  /* 0x0000000000017941 */ /* 0x000fea0003800000 */
.L_x_114:
[----:B--2---:R-:W-:Y:S05]  /*74d0*/  VIADD R0, R80, 0x40 ;  /* 0x0000004050007836 */ /* 0x004fea0000000000 */
[----:B------:R-:W-:Y:S04]  /*74e0*/  SHF.R.U32.HI R0, RZ, 0x15, R0 ;  /* 0x00000015ff007819 */ /* 0x000fe80000011600 */
[----:B------:R-:W-:Y:S11]  /*74f0*/  LOP3.LUT P0, RZ, R0, 0x3, R173, 0x48, !PT ;  /* 0x0000000300ff7812 */ /* 0x000ff600078048ad */
[----:B------:R-:W-:Y:S02]  /*7500*/  @!UPT UIADD3 URZ, UPT, UPT, URZ, URZ, URZ ;  /* 0x000000fffffff290 */ /* 0x000fe4000fffe0ff */
[----:B------:R-:W-:Y:S05]  /*7510*/  @!P0 BRA `(.L_x_119) ;  /* 0x0000000000408947 */ /* 0x000fea0003800000 */
[----:B------:R-:W2:Y:S01]  /*7520*/  LDCU.64 UR8, c[0x4][0x70] ;  /* 0x01000e00ff0877ac */ /* 0x000ea20008000a00 */
[----:B------:R-:W-:Y:S01]  /*7530*/  MOV R3, 0x0 ;  /* 0x0000000000037802 */ /* 0x000fe20000000f00 */
[----:B------:R-:W-:Y:S02]  /*7540*/  HFMA2 R12, -RZ, RZ, 0, 5.9604644775390625e-08 ;  /* 0x00000001ff0c7431 */ /* 0x000fe400000001ff */
[----:B------:R-:W-:Y:S02]  /*7550*/  IMAD.MOV.U32 R8, RZ, RZ, 0x192 ;  /* 0x00000192ff087424 */ /* 0x000fe400078e00ff */
[----:B------:R-:W-:Y:S01]  /*7560*/  IMAD.MOV.U32 R13, RZ, RZ, RZ ;  /* 0x000000ffff0d7224 */ /* 0x000fe200078e00ff */
[----:B------:R-:W5:Y:S01]  /*7570*/  LDCU.64 UR6, c[0x4][0x78] ;  /* 0x01000f00ff0677ac */ /* 0x000f620008000a00 */
[----:B------:R-:W1:Y:S01]  /*7580*/  LDC.64 R2, c[0x4][R3] ;  /* 0x0100000003027b82 */ /* 0x000e620000000a00 */
[----:B------:R-:W3:Y:S01]  /*7590*/  LDCU.64 UR4, c[0x4][0x10] ;  /* 0x01000200ff0477ac */ /* 0x000ee20008000a00 */
[----:B--2---:R-:W-:Y:S01]  /*75a0*/  MOV R5, UR9 ;  /* 0x0000000900057c02 */ /* 0x004fe20008000f00 */
[----:B------:R-:W-:Y:S01]  /*75b0*/  IMAD.U32 R4, RZ, RZ, UR8 ;  /* 0x00000008ff047e24 */ /* 0x000fe2000f8e00ff */
[----:B-----5:R-:W-:Y:S01]  /*75c0*/  MOV R7, UR7 ;  /* 0x0000000700077c02 */ /* 0x020fe20008000f00 */
[----:B------:R-:W-:Y:S01]  /*75d0*/  IMAD.U32 R6, RZ, RZ, UR6 ;  /* 0x00000006ff067e24 */ /* 0x000fe2000f8e00ff */
[----:B---3--:R-:W-:Y:S01]  /*75e0*/  MOV R11, UR5 ;  /* 0x00000005000b7c02 */ /* 0x008fe20008000f00 */
[----:B------:R-:W-:Y:S02]  /*75f0*/  IMAD.U32 R10, RZ, RZ, UR4 ;  /* 0x00000004ff0a7e24 */ /* 0x000fe4000f8e00ff */
[----:B------:R-:W-:Y:S07]  /*7600*/  LEPC R20, `(.L_x_119) ;  /* 0x000000001014794e */ /* 0x000fee0000000000 */
[----:B-1--4-:R-:W-:Y:S05]  /*7610*/  CALL.ABS.NOINC R2 ;  /* 0x0000000002007343 */ /* 0x012fea0003c00000 */
.L_x_119:
[----:B------:R-:W-:Y:S01]  /*7620*/  ISETP.NE.AND P0, PT, R193, RZ, PT ;  /* 0x000000ffc100720c */ /* 0x000fe20003f05270 */
[----:B------:R-:W-:Y:S05]  /*7630*/  WARPSYNC.ALL ;  /* 0x0000000000007948 */ /* 0x000fea0003800000 */
[----:B------:R-:W-:Y:S01]  /*7640*/  R2UR UR4, R80 ;  /* 0x00000000500472ca */ /* 0x000fe200000e0000 */
[----:B------:R-:W-:Y:S01]  /*7650*/  BSSY.RECONVERGENT B0, `(.L_x_120) ;  /* 0x000011c000007945 */ /* 0x000fe20003800200 */
[----:B---3--:R-:W-:Y:S02]  /*7660*/  F2FP.F16.E4M3.UNPACK_B R11, R149 ;  /* 0x00000095ff0b723e */ /* 0x008fe400020006ff */
[----:B------:R-:W-:Y:S02]  /*7670*/  F2FP.F16.E4M3.UNPACK_B R10, R150 ;  /* 0x00000096ff0a723e */ /* 0x000fe400020006ff */
[----:B------:R-:W-:Y:S01]  /*7680*/  F2FP.F16.E4M3.UNPACK_B R9, R151 ;  /* 0x00000097ff09723e */ /* 0x000fe200020006ff */
[--C-:B------:R-:W-:Y:S01]  /*7690*/  HADD2.F32 R83, -RZ, R11.reuse.H0_H0 ;  /* 0x2000000bff537230 */ /* 0x100fe20000004100 */
[----:B----4-:R-:W-:Y:S01]  /*76a0*/  F2FP.F16.E4M3.UNPACK_B R8, R152 ;  /* 0x00000098ff08723e */ /* 0x010fe200020006ff */
[----:B------:R-:W-:Y:S01]  /*76b0*/  HADD2.F32 R84, -RZ, R11.H1_H1 ;  /* 0x3000000bff547230 */ /* 0x000fe20000004100 */
[----:B------:R-:W-:Y:S01]  /*76c0*/  F2FP.F16.E4M3.UNPACK_B R7, R153 ;  /* 0x00000099ff07723e */ /* 0x000fe200020006ff */
[--C-:B------:R-:W-:Y:S01]  /*76d0*/  HADD2.F32 R87, -RZ, R10.reuse.H0_H0 ;  /* 0x2000000aff577230 */ /* 0x100fe20000004100 */
[----:B------:R-:W-:Y:S01]  /*76e0*/  F2FP.F16.E4M3.UNPACK_B R6, R154 ;  /* 0x0000009aff06723e */ /* 0x000fe200020006ff */
[----:B------:R-:W-:Y:S01]  /*76f0*/  HADD2.F32 R88, -RZ, R10.H1_H1 ;  /* 0x3000000aff587230 */ /* 0x000fe20000004100 */
[----:B------:R-:W-:Y:S01]  /*7700*/  F2FP.F16.E4M3.UNPACK_B R5, R155 ;  /* 0x0000009bff05723e */ /* 0x000fe200020006ff */
[--C-:B------:R-:W-:Y:S01]  /*7710*/  HADD2.F32 R91, -RZ, R9.reuse.H0_H0 ;  /* 0x20000009ff5b7230 */ /* 0x100fe20000004100 */
[----:B-1----:R-:W-:Y:S01]  /*7720*/  F2FP.F16.E4M3.UNPACK_B R4, R156 ;  /* 0x0000009cff04723e */ /* 0x002fe200020006ff */
[----:B------:R-:W-:Y:S01]  /*7730*/  HADD2.F32 R93, -RZ, R9.H1_H1 ;  /* 0x30000009ff5d7230 */ /* 0x000fe20000004100 */
[-C--:B------:R-:W-:Y:S01]  /*7740*/  F2FP.F16.E4M3.UNPACK_B R2, R148.reuse ;  /* 0x00000094ff02723e */ /* 0x080fe200020006ff */
[--C-:B------:R-:W-:Y:S01]  /*7750*/  HADD2.F32 R94, -RZ, R8.reuse.H0_H0 ;  /* 0x20000008ff5e7230 */ /* 0x100fe20000004100 */
[----:B------:R-:W-:Y:S01]  /*7760*/  F2FP.F16.E4M3.UNPACK_B R148, R148.H1 ;  /* 0x00000094ff94723e */ /* 0x000fe200030006ff */
[----:B------:R-:W-:Y:S01]  /*7770*/  HADD2.F32 R97, -RZ, R8.H1_H1 ;  /* 0x30000008ff617230 */ /* 0x000fe20000004100 */
[----:B------:R-:W-:Y:S01]  /*7780*/  F2FP.F16.E4M3.UNPACK_B R149, R149.H1 ;  /* 0x00000095ff95723e */ /* 0x000fe200030006ff */
[--C-:B------:R-:W-:Y:S01]  /*7790*/  HADD2.F32 R98, -RZ, R7.reuse.H0_H0 ;  /* 0x20000007ff627230 */ /* 0x100fe20000004100 */
[----:B------:R-:W-:Y:S01]  /*77a0*/  F2FP.F16.E4M3.UNPACK_B R150, R150.H1 ;  /* 0x00000096ff96723e */ /* 0x000fe200030006ff */
[----:B------:R-:W-:Y:S01]  /*77b0*/  HADD2.F32 R101, -RZ, R7.H1_H1 ;  /* 0x30000007ff657230 */ /* 0x000fe20000004100 */
[----:B------:R-:W-:Y:S01]  /*77c0*/  F2FP.F16.E4M3.UNPACK_B R151, R151.H1 ;  /* 0x00000097ff97723e */ /* 0x000fe200030006ff */
[--C-:B------:R-:W-:Y:S01]  /*77d0*/  HADD2.F32 R102, -RZ, R6.reuse.H0_H0 ;  /* 0x20000006ff667230 */ /* 0x100fe20000004100 */
[----:B------:R-:W-:Y:S01]  /*77e0*/  IADD3 R195, PT, PT, R195, 0xa0, RZ ;  /* 0x000000a0c3c37810 */ /* 0x000fe20007ffe0ff */
[----:B------:R-:W-:Y:S01]  /*77f0*/  HADD2.F32 R105, -RZ, R6.H1_H1 ;  /* 0x30000006ff697230 */ /* 0x000fe20000004100 */
[----:B------:R-:W-:Y:S01]  /*7800*/  F2FP.F16.E4M3.UNPACK_B R138, R163 ;  /* 0x000000a3ff8a723e */ /* 0x000fe200020006ff */
[--C-:B------:R-:W-:Y:S01]  /*7810*/  HADD2.F32 R106, -RZ, R5.reuse.H0_H0 ;  /* 0x20000005ff6a7230 */ /* 0x100fe20000004100 */
[----:B------:R-:W-:Y:S01]  /*7820*/  LOP3.LUT R195, R195, 0xfefffff8, RZ, 0xc0, !PT ;  /* 0xfefffff8c3c37812 */ /* 0x000fe200078ec0ff */
[----:B------:R-:W-:Y:S01]  /*7830*/  HADD2.F32 R109, -RZ, R5.H1_H1 ;  /* 0x30000005ff6d7230 */ /* 0x000fe20000004100 */
[----:B------:R-:W-:Y:S01]  /*7840*/  F2FP.F16.E4M3.UNPACK_B R116, R157 ;  /* 0x0000009dff74723e */ /* 0x000fe200020006ff */
[--C-:B------:R-:W-:Y:S01]  /*7850*/  HADD2.F32 R110, -RZ, R4.reuse.H0_H0 ;  /* 0x20000004ff6e7230 */ /* 0x100fe20000004100 */
[----:B------:R-:W-:Y:S01]  /*7860*/  F2FP.F16.E4M3.UNPACK_B R120, R158 ;  /* 0x0000009eff78723e */ /* 0x000fe200020006ff */
[----:B------:R-:W-:Y:S01]  /*7870*/  HADD2.F32 R113, -RZ, R4.H1_H1 ;  /* 0x30000004ff717230 */ /* 0x000fe20000004100 */
[----:B------:R-:W-:Y:S01]  /*7880*/  F2FP.F16.E4M3.UNPACK_B R124, R159 ;  /* 0x0000009fff7c723e */ /* 0x000fe200020006ff */
[----:B------:R-:W1:Y:S01]  /*7890*/  LDTM.x64 R4, tmem[UR4+0x40] ;  /* 0x00004004000479ee */ /* 0x000e620008340000 */
[--C-:B------:R-:W-:Y:S01]  /*78a0*/  HADD2.F32 R0, -RZ, R2.reuse.H0_H0 ;  /* 0x20000002ff007230 */ /* 0x100fe20000004100 */
[----:B------:R-:W-:Y:S01]  /*78b0*/  NOP ;  /* 0x0000000000007918 */ /* 0x000fe20000000000 */
[----:B-1----:R1:W-:Y:S01]  /*78c0*/  SYNCS.ARRIVE.TRANS64.RED.A1T0 RZ, [R195+URZ], RZ ;  /* 0x000000ffc3ff79a7 */ /* 0x0023e200081004ff */
[----:B------:R-:W-:Y:S01]  /*78d0*/  HADD2.F32 R2, -RZ, R2.H1_H1 ;  /* 0x30000002ff027230 */ /* 0x000fe20000004100 */
[----:B------:R-:W-:Y:S01]  /*78e0*/  F2FP.F16.E4M3.UNPACK_B R128, R160 ;  /* 0x000000a0ff80723e */ /* 0x000fe200020006ff */
[--C-:B------:R-:W-:Y:S01]  /*78f0*/  HADD2.F32 R86, -RZ, R149.reuse.H1_H1 ;  /* 0x30000095ff567230 */ /* 0x100fe20000004100 */
[----:B------:R-:W-:Y:S01]  /*7900*/  F2FP.F16.E4M3.UNPACK_B R132, R161 ;  /* 0x000000a1ff84723e */ /* 0x000fe200020006ff */
[--C-:B------:R-:W-:Y:S01]  /*7910*/  HADD2.F32 R114, -RZ, R116.reuse.H0_H0 ;  /* 0x20000074ff727230 */ /* 0x100fe20000004100 */
[----:B------:R-:W-:Y:S01]  /*7920*/  F2FP.F16.E4M3.UNPACK_B R136, R162 ;  /* 0x000000a2ff88723e */ /* 0x000fe200020006ff */
[----:B------:R-:W-:Y:S01]  /*7930*/  HADD2.F32 R117, -RZ, R116.H1_H1 ;  /* 0x30000074ff757230 */ /* 0x000fe20000004100 */
[----:B------:R-:W-:Y:S01]  /*7940*/  F2FP.F16.E4M3.UNPACK_B R152, R152.H1 ;  /* 0x00000098ff98723e */ /* 0x000fe200030006ff */
        /* <DEDUP_REMOVED lines=12> */
[C---:B------:R-:W-:Y:S01]  /*7a10*/  FMUL R4, R78.reuse, R4 ;  /* 0x000000044e047220 */ /* 0x040fe20000400000 */
[C---:B------:R-:W-:Y:S01]  /*7a20*/  FMUL R5, R78.reuse, R5 ;  /* 0x000000054e057220 */ /* 0x040fe20000400000 */
[----:B------:R-:W-:Y:S02]  /*7a30*/  HADD2.F32 R3, -RZ, R148.H0_H0 ;  /* 0x20000094ff037230 */ /* 0x000fe40000004100 */
        /* <DEDUP_REMOVED lines=9> */
[----:B------:R-:W-:Y:S02]  /*7ad0*/  HADD2.F32 R130, -RZ, R132.H0_H0 ;  /* 0x20000084ff827230 */ /* 0x000fe40000004100 */
[C---:B------:R-:W-:Y:S01]  /*7ae0*/  FMUL R6, R78.reuse, R6 ;  /* 0x000000064e067220 */ /* 0x040fe20000400000 */
[----:B------:R-:W-:Y:S02]  /*7af0*/  HADD2.F32 R82, -RZ, R148.H1_H1 ;  /* 0x30000094ff527230 */ /* 0x000fe40000004100 */
[C---:B------:R-:W-:Y:S01]  /*7b00*/  FMUL R7, R78.reuse, R7 ;  /* 0x000000074e077220 */ /* 0x040fe20000400000 */
[----:B------:R-:W-:Y:S02]  /*7b10*/  HADD2.F32 R85, -RZ, R149.H0_H0 ;  /* 0x20000095ff557230 */ /* 0x000fe40000004100 */
[C---:B------:R-:W-:Y:S01]  /*7b20*/  FFMA R6, R81.reuse, R3, R6 ;  /* 0x0000000351067223 */ /* 0x040fe20000000006 */
[----:B------:R-:W-:Y:S02]  /*7b30*/  HADD2.F32 R133, -RZ, R132.H1_H1 ;  /* 0x30000084ff857230 */ /* 0x000fe40000004100 */
[C---:B------:R-:W-:Y:S01]  /*7b40*/  FFMA R7, R81.reuse, R82, R7 ;  /* 0x0000005251077223 */ /* 0x040fe20000000007 */
[C---:B------:R-:W-:Y:S01]  /*7b50*/  FFMA R8, R81.reuse, R83, R8 ;  /* 0x0000005351087223 */ /* 0x040fe20000000008 */
[C---:B------:R-:W-:Y:S01]  /*7b60*/  FFMA R9, R81.reuse, R84, R9 ;  /* 0x0000005451097223 */ /* 0x040fe20000000009 */
[--C-:B------:R-:W-:Y:S02]  /*7b70*/  HADD2.F32 R82, -RZ, R138.reuse.H0_H0 ;  /* 0x2000008aff527230 */ /* 0x100fe40000004100 */
[C---:B------:R-:W-:Y:S01]  /*7b80*/  FMUL R10, R78.reuse, R10 ;  /* 0x0000000a4e0a7220 */ /* 0x040fe20000400000 */
[----:B------:R-:W-:Y:S02]  /*7b90*/  HADD2.F32 R83, -RZ, R138.H1_H1 ;  /* 0x3000008aff537230 */ /* 0x000fe40000004100 */
[C---:B------:R-:W-:Y:S01]  /*7ba0*/  FMUL R11, R78.reuse, R11 ;  /* 0x0000000b4e0b7220 */ /* 0x040fe20000400000 */
[----:B------:R-:W-:Y:S02]  /*7bb0*/  HADD2.F32 R89, -RZ, R150.H0_H0 ;  /* 0x20000096ff597230 */ /* 0x000fe40000004100 */
[C---:B------:R-:W-:Y:S01]  /*7bc0*/  FFMA R10, R81.reuse, R85, R10 ;  /* 0x00000055510a7223 */ /* 0x040fe2000000000a */
[--C-:B------:R-:W-:Y:S02]  /*7bd0*/  HADD2.F32 R134, -RZ, R136.reuse.H0_H0 ;  /* 0x20000088ff867230 */ /* 0x100fe40000004100 */
[C---:B------:R-:W-:Y:S01]  /*7be0*/  FFMA R11, R81.reuse, R86, R11 ;  /* 0x00000056510b7223 */ /* 0x040fe2000000000b */
[C---:B------:R-:W-:Y:S01]  /*7bf0*/  FFMA R12, R81.reuse, R87, R12 ;  /* 0x00000057510c7223 */ /* 0x040fe2000000000c */
[----:B------:R-:W-:Y:S01]  /*7c00*/  FFMA R13, R81, R88, R13 ;  /* 0x00000058510d7223 */ /* 0x000fe2000000000d */
[----:B------:R-:W-:Y:S01]  /*7c10*/  F2FP.SATFINITE.E4M3.F32.PACK_AB_MERGE_C R86, R7, R6, RZ ;  /* 0x000000060756723e */ /* 0x000fe200048070ff */
[C---:B------:R-:W-:Y:S01]  /*7c20*/  FMUL R7, R78.reuse, R20 ;  /* 0x000000144e077220 */ /* 0x040fe20000400000 */
[----:B------:R-:W-:Y:S01]  /*7c30*/  F2FP.SATFINITE.E4M3.F32.PACK_AB_MERGE_C R138, R11, R10, RZ ;  /* 0x0000000a0b8a723e */ /* 0x000fe200048070ff */
[C---:B------:R-:W-:Y:S01]  /*7c40*/  FMUL R10, R78.reuse, R21 ;  /* 0x000000154e0a7220 */ /* 0x040fe20000400000 */
[C---:B------:R-:W-:Y:S01]  /*7c50*/  FMUL R21, R78.reuse, R28 ;  /* 0x0000001c4e157220 */ /* 0x040fe20000400000 */
[----:B------:R-:W-:Y:S02]  /*7c60*/  HADD2.F32 R137, -RZ, R136.H1_H1 ;  /* 0x30000088ff897230 */ /* 0x000fe40000004100 */
[C---:B------:R-:W-:Y:S01]  /*7c70*/  FMUL R14, R78.reuse, R14 ;  /* 0x0000000e4e0e7220 */ /* 0x040fe20000400000 */
[----:B------:R-:W-:Y:S02]  /*7c80*/  HADD2.F32 R90, -RZ, R150.H1_H1 ;  /* 0x30000096ff5a7230 */ /* 0x000fe40000004100 */
[C---:B------:R-:W-:Y:S01]  /*7c90*/  FMUL R15, R78.reuse, R15 ;  /* 0x0000000f4e0f7220 */ /* 0x040fe20000400000 */
[--C-:B------:R-:W-:Y:S02]  /*7ca0*/  HADD2.F32 R92, -RZ, R151.reuse.H0_H0 ;  /* 0x20000097ff5c7230 */ /* 0x100fe40000004100 */
[C---:B------:R-:W-:Y:S01]  /*7cb0*/  FFMA R14, R81.reuse, R89, R14 ;  /* 0x00000059510e7223 */ /* 0x040fe2000000000e */
[----:B------:R-:W-:Y:S02]  /*7cc0*/  HADD2.F32 R95, -RZ, R151.H1_H1 ;  /* 0x30000097ff5f7230 */ /* 0x000fe40000004100 */
[C---:B------:R-:W-:Y:S01]  /*7cd0*/  FFMA R15, R81.reuse, R90, R15 ;  /* 0x0000005a510f7223 */ /* 0x040fe2000000000f */
[C---:B------:R-:W-:Y:S01]  /*7ce0*/  FFMA R0, R81.reuse, R91, R0 ;  /* 0x0000005b51007223 */ /* 0x040fe20000000000 */
[----:B------:R-:W-:Y:S01]  /*7cf0*/  FFMA R2, R81, R93, R2 ;  /* 0x0000005d51027223 */ /* 0x000fe20000000002 */
[C---:B------:R-:W-:Y:S01]  /*7d00*/  FMUL R3, R78.reuse, R18 ;  /* 0x000000124e037220 */ /* 0x040fe20000400000 */
[C---:B------:R-:W-:Y:S01]  /*7d10*/  FMUL R18, R78.reuse, R25 ;  /* 0x000000194e127220 */ /* 0x040fe20000400000 */
[----:B------:R-:W-:Y:S01]  /*7d20*/  F2FP.SATFINITE.E4M3.F32.PACK_AB_MERGE_C R14, R15, R14, RZ ;  /* 0x0000000e0f0e723e */ /* 0x000fe200048070ff */
[C---:B------:R-:W-:Y:S01]  /*7d30*/  FMUL R25, R78.reuse, R32 ;  /* 0x000000204e197220 */ /* 0x040fe20000400000 */
[C---:B------:R-:W-:Y:S01]  /*7d40*/  FFMA R3, R81.reuse, R92, R3 ;  /* 0x0000005c51037223 */ /* 0x040fe20000000003 */
[C---:B------:R-:W-:Y:S01]  /*7d50*/  FMUL R6, R78.reuse, R19 ;  /* 0x000000134e067220 */ /* 0x040fe20000400000 */
[--C-:B------:R-:W-:Y:S02]  /*7d60*/  HADD2.F32 R96, -RZ, R152.reuse.H0_H0 ;  /* 0x20000098ff607230 */ /* 0x100fe40000004100 */
[C---:B------:R-:W-:Y:S01]  /*7d70*/  FMUL R11, R78.reuse, R22 ;  /* 0x000000164e0b7220 */ /* 0x040fe20000400000 */
[----:B------:R-:W-:Y:S02]  /*7d80*/  HADD2.F32 R99, -RZ, R152.H1_H1 ;  /* 0x30000098ff637230 */ /* 0x000fe40000004100 */
[C---:B------:R-:W-:Y:S01]  /*7d90*/  FFMA R6, R81.reuse, R95, R6 ;  /* 0x0000005f51067223 */ /* 0x040fe20000000006 */
[C---:B------:R-:W-:Y:S01]  /*7da0*/  FFMA R7, R81.reuse, R94, R7 ;  /* 0x0000005e51077223 */ /* 0x040fe20000000007 */
[C---:B------:R-:W-:Y:S01]  /*7db0*/  FFMA R10, R81.reuse, R97, R10 ;  /* 0x00000061510a7223 */ /* 0x040fe2000000000a */
[C---:B------:R-:W-:Y:S01]  /*7dc0*/  FFMA R11, R81.reuse, R96, R11 ;  /* 0x00000060510b7223 */ /* 0x040fe2000000000b */
[----:B------:R-:W-:Y:S01]  /*7dd0*/  FMUL R22, R78, R29 ;  /* 0x0000001d4e167220 */ /* 0x000fe20000400000 */
[----:B------:R-:W-:Y:S01]  /*7de0*/  F2FP.SATFINITE.E4M3.F32.PACK_AB_MERGE_C R3, R6, R3, RZ ;  /* 0x000000030603723e */ /* 0x000fe200048070ff */
[C---:B------:R-:W-:Y:S01]  /*7df0*/  FMUL R29, R78.reuse, R36 ;  /* 0x000000244e1d7220 */ /* 0x040fe20000400000 */
        /* <DEDUP_REMOVED lines=11> */
[----:B------:R-:W-:Y:S01]  /*7eb0*/  FMUL R20, R78, R27 ;  /* 0x0000001b4e147220 */ /* 0x000fe20000400000 */
[--C-:B------:R-:W-:Y:S01]  /*7ec0*/  HADD2.F32 R104, -RZ, R154.reuse.H0_H0 ;  /* 0x2000009aff687230 */ /* 0x100fe20000004100 */
[----:B------:R-:W-:Y:S01]  /*7ed0*/  F2FP.SATFINITE.E4M3.F32.PACK_AB_MERGE_C R16, R10, R7, R16 ;  /* 0x000000070a10723e */ /* 0x000fe20004807010 */
[----:B------:R-:W-:Y:S02]  /*7ee0*/  HADD2.F32 R107, -RZ, R154.H1_H1 ;  /* 0x3000009aff6b7230 */ /* 0x000fe40000004100 */
[C---:B------:R-:W-:Y:S01]  /*7ef0*/  FFMA R20, R81.reuse, R103, R20 ;  /* 0x0000006751147223 */ /* 0x040fe20000000014 */
[C---:B------:R-:W-:Y:S01]  /*7f00*/  FFMA R21, R81.reuse, R102, R21 ;  /* 0x0000006651157223 */ /* 0x040fe20000000015 */
[C---:B------:R-:W-:Y:S01]  /*7f10*/  FFMA R22, R81.reuse, R105, R22 ;  /* 0x0000006951167223 */ /* 0x040fe20000000016 */
[C---:B------:R-:W-:Y:S01]  /*7f20*/  FMUL R23, R78.reuse, R30 ;  /* 0x0000001e4e177220 */ /* 0x040fe20000400000 */
[----:B------:R-:W-:Y:S01]  /*7f30*/  FMUL R30, R78, R37 ;  /* 0x000000254e1e7220 */ /* 0x000fe20000400000 */
[----:B------:R-:W-:Y:S01]  /*7f40*/  F2FP.SATFINITE.E4M3.F32.PACK_AB_MERGE_C R19, R20, R19, RZ ;  /* 0x000000131413723e */ /* 0x000fe200048070ff */
[C---:B------:R-:W-:Y:S01]  /*7f50*/  FMUL R37, R78.reuse, R44 ;  /* 0x0000002c4e257220 */ /* 0x040fe20000400000 */
[C---:B------:R-:W-:Y:S01]  /*7f60*/  FFMA R23, R81.reuse, R104, R23 ;  /* 0x0000006851177223 */ /* 0x040fe20000000017 */
        /* <DEDUP_REMOVED lines=20> */
[----:B------:R-:W-:Y:S01]  /*80b0*/  F2FP.F16.E4M3.UNPACK_B R159, R159.H1 ;  /* 0x0000009fff9f723e */ /* 0x000fe200030006ff */
[----:B------:R-:W-:Y:S01]  /*80c0*/  FMUL R38, R78, R45 ;  /* 0x0000002d4e267220 */ /* 0x000fe20000400000 */
[----:B------:R-:W-:Y:S01]  /*80d0*/  F2FP.SATFINITE.E4M3.F32.PACK_AB_MERGE_C R19, R28, R27, RZ ;  /* 0x0000001b1c13723e */ /* 0x000fe200048070ff */
[----:B------:R-:W-:Y:S01]  /*80e0*/  FFMA R31, R81, R112, R31 ;  /* 0x00000070511f7223 */ /* 0x000fe2000000001f */
[C---:B------:R-:W-:Y:S01]  /*80f0*/  FMUL R45, R78.reuse, R52 ;  /* 0x000000344e2d7220 */ /* 0x040fe20000400000 */
[C---:B------:R-:W-:Y:S01]  /*8100*/  FMUL R52, R78.reuse, R59 ;  /* 0x0000003b4e347220 */ /* 0x040fe20000400000 */
[----:B------:R-:W-:Y:S01]  /*8110*/  F2FP.F16.E4M3.UNPACK_B R160, R160.H1 ;  /* 0x000000a0ffa0723e */ /* 0x000fe200030006ff */
[C---:B------:R-:W-:Y:S01]  /*8120*/  FMUL R59, R78.reuse, R66 ;  /* 0x000000424e3b7220 */ /* 0x040fe20000400000 */
[----:B------:R-:W-:Y:S01]  /*8130*/  F2FP.SATFINITE.E4M3.F32.PACK_AB_MERGE_C R66, R13, R12, R14 ;  /* 0x0000000c0d42723e */ /* 0x000fe2000480700e */
        /* <DEDUP_REMOVED lines=11> */
[C---:B------:R-:W-:Y:S01]  /*81f0*/  FFMA R35, R81.reuse, R116, R35 ;  /* 0x0000007451237223 */ /* 0x040fe20000000023 */
[C---:B------:R-:W-:Y:S01]  /*8200*/  FMUL R36, R78.reuse, R43 ;  /* 0x0000002b4e247220 */ /* 0x040fe20000400000 */
[--C-:B------:R-:W-:Y:S02]  /*8210*/  HADD2.F32 R120, -RZ, R158.reuse.H0_H0 ;  /* 0x2000009eff787230 */ /* 0x100fe40000004100 */
[C---:B------:R-:W-:Y:S01]  /*8220*/  FMUL R39, R78.reuse, R46 ;  /* 0x0000002e4e277220 */ /* 0x040fe20000400000 */
[----:B------:R-:W-:Y:S02]  /*8230*/  HADD2.F32 R123, -RZ, R158.H1_H1 ;  /* 0x3000009eff7b7230 */ /* 0x000fe40000004100 */
        /* <DEDUP_REMOVED lines=8> */
[C---:B------:R-:W-:Y:S01]  /*82c0*/  FFMA R40, R81.reuse, R123, R40 ;  /* 0x0000007b51287223 */ /* 0x040fe20000000028 */
[C---:B------:R-:W-:Y:S01]  /*82d0*/  FMUL R44, R78.reuse, R51 ;  /* 0x000000334e2c7220 */ /* 0x040fe20000400000 */
[C---:B------:R-:W-:Y:S01]  /*82e0*/  FFMA R41, R81.reuse, R122, R41 ;  /* 0x0000007a51297223 */ /* 0x040fe20000000029 */
[C---:B------:R-:W-:Y:S01]  /*82f0*/  FFMA R42, R81.reuse, R125, R42 ;  /* 0x0000007d512a7223 */ /* 0x040fe2000000002a */
[C---:B------:R-:W-:Y:S01]  /*8300*/  FMUL R46, R78.reuse, R53 ;  /* 0x000000354e2e7220 */ /* 0x040fe20000400000 */
[--C-:B------:R-:W-:Y:S02]  /*8310*/  HADD2.F32 R128, -RZ, R160.reuse.H0_H0 ;  /* 0x200000a0ff807230 */ /* 0x100fe40000004100 */
[C---:B------:R-:W-:Y:S01]  /*8320*/  FMUL R50, R78.reuse, R57 ;  /* 0x000000394e327220 */ /* 0x040fe20000400000 */
[C---:B------:R-:W-:Y:S01]  /*8330*/  FMUL R51, R78.reuse, R58 ;  /* 0x0000003a4e337220 */ /* 0x040fe20000400000 */
[C---:B------:R-:W-:Y:S01]  /*8340*/  FMUL R53, R78.reuse, R60 ;  /* 0x0000003c4e357220 */ /* 0x040fe20000400000 */
[C---:B------:R-:W-:Y:S01]  /*8350*/  FFMA R43, R81.reuse, R124, R43 ;  /* 0x0000007c512b7223 */ /* 0x040fe2000000002b */
[----:B------:R-:W-:Y:S02]  /*8360*/  HADD2.F32 R131, -RZ, R160.H1_H1 ;  /* 0x300000a0ff837230 */ /* 0x000fe40000004100 */
[C---:B------:R-:W-:Y:S01]  /*8370*/  FMUL R47, R78.reuse, R54 ;  /* 0x000000364e2f7220 */ /* 0x040fe20000400000 */
[C---:B------:R-:W-:Y:S01]  /*8380*/  FMUL R57, R78.reuse, R64 ;  /* 0x000000404e397220 */ /* 0x040fe20000400000 */
[C---:B------:R-:W-:Y:S01]  /*8390*/  FMUL R58, R78.reuse, R65 ;  /* 0x000000414e3a7220 */ /* 0x040fe20000400000 */
[C---:B------:R-:W-:Y:S01]  /*83a0*/  FMUL R60, R78.reuse, R67 ;  /* 0x000000434e3c7220 */ /* 0x040fe20000400000 */
[----:B------:R-:W-:Y:S01]  /*83b0*/  FFMA R44, R81, R127, R44 ;  /* 0x0000007f512c7223 */ /* 0x000fe2000000002c */
[C---:B------:R-:W-:Y:S01]  /*83c0*/  FMUL R48, R78.reuse, R55 ;  /* 0x000000374e307220 */ /* 0x040fe20000400000 */
[----:B------:R-:W-:Y:S01]  /*83d0*/  F2FP.SATFINITE.E4M3.F32.PACK_AB_MERGE_C R64, R5, R4, R86 ;  /* 0x000000040540723e */ /* 0x000fe20004807056 */
[----:B------:R-:W-:Y:S01]  /*83e0*/  FFMA R45, R81, R126, R45 ;  /* 0x0000007e512d7223 */ /* 0x000fe2000000002d */
[----:B------:R-:W-:Y:S01]  /*83f0*/  F2FP.SATFINITE.E4M3.F32.PACK_AB_MERGE_C R65, R9, R8, R138 ;  /* 0x000000080941723e */ /* 0x000fe2000480708a */
[----:B------:R-:W-:Y:S01]  /*8400*/  FMUL R49, R78, R56 ;  /* 0x000000384e317220 */ /* 0x000fe20000400000 */
[----:B------:R-:W-:Y:S01]  /*8410*/  F2FP.SATFINITE.E4M3.F32.PACK_AB_MERGE_C R67, R2, R0, R3 ;  /* 0x000000000243723e */ /* 0x000fe20004807003 */
[C---:B------:R-:W-:Y:S01]  /*8420*/  FFMA R46, R81.reuse, R129, R46 ;  /* 0x00000081512e7223 */ /* 0x040fe2000000002e */
[----:B------:R-:W-:Y:S01]  /*8430*/  F2FP.F16.E4M3.UNPACK_B R162, R162.H1 ;  /* 0x000000a2ffa2723e */ /* 0x000fe200030006ff */
[--C-:B------:R-:W-:Y:S02]  /*8440*/  HADD2.F32 R132, -RZ, R161.reuse.H0_H0 ;  /* 0x200000a1ff847230 */ /* 0x100fe40000004100 */
[C---:B------:R-:W-:Y:S01]  /*8450*/  FFMA R47, R81.reuse, R128, R47 ;  /* 0x00000080512f7223 */ /* 0x040fe2000000002f */
[----:B------:R1:W-:Y:S01]  /*8460*/  STS.128 [R172+UR49+0x6200], R64 ;  /* 0x00620040ac007988 */ /* 0x0003e20008000c31 */
[----:B------:R-:W-:Y:S02]  /*8470*/  HADD2.F32 R135, -RZ, R161.H1_H1 ;  /* 0x300000a1ff877230 */ /* 0x000fe40000004100 */
[C---:B------:R-:W-:Y:S01]  /*8480*/  FFMA R48, R81.reuse, R131, R48 ;  /* 0x0000008351307223 */ /* 0x040fe20000000030 */
[C---:B------:R-:W-:Y:S01]  /*8490*/  FFMA R49, R81.reuse, R130, R49 ;  /* 0x0000008251317223 */ /* 0x040fe20000000031 */
[----:B------:R-:W-:Y:S01]  /*84a0*/  F2FP.F16.E4M3.UNPACK_B R163, R163.H1 ;  /* 0x000000a3ffa3723e */ /* 0x000fe200030006ff */
[C---:B------:R-:W-:Y:S01]  /*84b0*/  FFMA R50, R81.reuse, R133, R50 ;  /* 0x0000008551327223 */ /* 0x040fe20000000032 */
[----:B------:R-:W-:Y:S01]  /*84c0*/  FMUL R54, R78, R61 ;  /* 0x0000003d4e367220 */ /* 0x000fe20000400000 */
[--C-:B------:R-:W-:Y:S01]  /*84d0*/  HADD2.F32 R136, -RZ, R162.reuse.H0_H0 ;  /* 0x200000a2ff887230 */ /* 0x100fe20000004100 */
[----:B------:R1:W-:Y:S01]  /*84e0*/  STS.128 [R197+0x6010], R16 ;  /* 0x00601010c5007388 */ /* 0x0003e20000000c00 */
[----:B------:R-:W-:Y:S01]  /*84f0*/  F2FP.SATFINITE.E4M3.F32.PACK_AB_MERGE_C R35, R36, R35, RZ ;  /* 0x000000232423723e */ /* 0x000fe200048070ff */
[C---:B------:R-:W-:Y:S01]  /*8500*/  FFMA R51, R81.reuse, R132, R51 ;  /* 0x0000008451337223 */ /* 0x040fe20000000033 */
[----:B------:R-:W-:Y:S01]  /*8510*/  F2FP.SATFINITE.E4M3.F32.PACK_AB_MERGE_C R39, R40, R39, RZ ;  /* 0x000000272827723e */ /* 0x000fe200048070ff */
[----:B------:R-:W-:Y:S02]  /*8520*/  HADD2.F32 R139, -RZ, R162.H1_H1 ;  /* 0x300000a2ff8b7230 */ /* 0x000fe40000004100 */
[C---:B------:R-:W-:Y:S01]  /*8530*/  FMUL R55, R78.reuse, R62 ;  /* 0x0000003e4e377220 */ /* 0x040fe20000400000 */
[C---:B------:R-:W-:Y:S01]  /*8540*/  FFMA R52, R81.reuse, R135, R52 ;  /* 0x0000008751347223 */ /* 0x040fe20000000034 */
[----:B------:R-:W-:Y:S01]  /*8550*/  FMUL R56, R78, R63 ;  /* 0x0000003f4e387220 */ /* 0x000fe20000400000 */
[C---:B------:R-:W-:Y:S01]  /*8560*/  FFMA R53, R81.reuse, R134, R53 ;  /* 0x0000008651357223 */ /* 0x040fe20000000035 */
[C---:B------:R-:W-:Y:S01]  /*8570*/  FFMA R54, R81.reuse, R137, R54 ;  /* 0x0000008951367223 */ /* 0x040fe20000000036 */
[--C-:B------:R-:W-:Y:S02]  /*8580*/  HADD2.F32 R84, -RZ, R163.reuse.H0_H0 ;  /* 0x200000a3ff547230 */ /* 0x100fe40000004100 */
[C---:B------:R-:W-:Y:S01]  /*8590*/  FFMA R55, R81.reuse, R136, R55 ;  /* 0x0000008851377223 */ /* 0x040fe20000000037 */
[----:B------:R-:W-:Y:S02]  /*85a0*/  HADD2.F32 R85, -RZ, R163.H1_H1 ;  /* 0x300000a3ff557230 */ /* 0x000fe40000004100 */
[C---:B------:R-:W-:Y:S01]  /*85b0*/  FFMA R56, R81.reuse, R139, R56 ;  /* 0x0000008b51387223 */ /* 0x040fe20000000038 */
[----:B------:R-:W-:Y:S01]  /*85c0*/  F2FP.SATFINITE.E4M3.F32.PACK_AB_MERGE_C R43, R44, R43, RZ ;  /* 0x0000002b2c2b723e */ /* 0x000fe200048070ff */
[C---:B------:R-:W-:Y:S01]  /*85d0*/  FFMA R57, R81.reuse, R82, R57 ;  /* 0x0000005251397223 */ /* 0x040fe20000000039 */
[C---:B------:R-:W-:Y:S01]  /*85e0*/  FFMA R58, R81.reuse, R83, R58 ;  /* 0x00000053513a7223 */ /* 0x040fe2000000003a */
[C---:B------:R-:W-:Y:S01]  /*85f0*/  FFMA R59, R81.reuse, R84, R59 ;  /* 0x00000054513b7223 */ /* 0x040fe2000000003b */
[----:B------:R-:W-:Y:S01]  /*8600*/  F2FP.SATFINITE.E4M3.F32.PACK_AB_MERGE_C R33, R34, R33, R35 ;  /* 0x000000212221723e */ /* 0x000fe20004807023 */
[----:B------:R-:W-:Y:S01]  /*8610*/  FFMA R60, R81, R85, R60 ;  /* 0x00000055513c7223 */ /* 0x000fe2000000003c */
[----:B------:R-:W-:Y:S02]  /*8620*/  F2FP.SATFINITE.E4M3.F32.PACK_AB_MERGE_C R32, R30, R29, R32 ;  /* 0x0000001d1e20723e */ /* 0x000fe40004807020 */
        /* <DEDUP_REMOVED lines=11> */
[----:B------:R-:W-:Y:S03]  /*86e0*/  IADD3 R76, PT, PT, R76, 0x1, RZ ;  /* 0x000000014c4c7810 */ /* 0x000fe60007ffe0ff */
        /* <DEDUP_REMOVED lines=9> */
[----:B------:R-:W-:Y:S02]  /*8780*/  UIADD3 UR8, UP0, UPT, UR52, 0x680, URZ ;  /* 0x0000068034087890 */ /* 0x000fe4000ff1e0ff */
[----:B------:R-:W-:Y:S02]  /*8790*/  UIADD3 UR5, UPT, UPT, UR41, 0x40, URZ ;  /* 0x0000004029057890 */ /* 0x000fe4000fffe0ff */
[----:B------:R-:W-:Y:S02]  /*87a0*/  UIADD3 UR4, UPT, UPT, UR49, 0x6200, URZ ;  /* 0x0000620031047890 */ /* 0x000fe4000fffe0ff */
[----:B------:R-:W-:Y:S01]  /*87b0*/  UIADD3.X UR9, UPT, UPT, URZ, UR53, URZ, UP0, !UPT ;  /* 0x00000035ff097290 */ /* 0x000fe200087fe4ff */
[----:B------:R-:W-:Y:S01]  /*87c0*/  UMOV UR6, UR42 ;  /* 0x0000002a00067c82 */ /* 0x000fe20008000000 */
[----:B------:R-:W-:Y:S07]  /*87d0*/  UMOV UR7, UR36 ;  /* 0x0000002400077c82 */ /* 0x000fee0008000000 */
[----:B------:R2:W-:Y:S01]  /*87e0*/  UTMASTG.3D [UR4], [UR8] ;  /* 0x00000004080073b5 */ /* 0x0005e20008010000 */
[----:B------:R0:W-:Y:S01]  /*87f0*/  UTMACMDFLUSH ;  /* 0x00000000000079b7 */ /* 0x0001e20000000000 */
[----:B--2---:R-:W-:Y:S04]  /*8800*/  DEPBAR.LE SB0, 0x1 ;  /* 0x000080400000791a */ /* 0x004fe80000000000 */
.L_x_121:
[----:B------:R-:W-:Y:S05]  /*8810*/  BSYNC.RECONVERGENT B0 ;  /* 0x0000000000007941 */ /* 0x000fea0003800200 */
.L_x_120:
[----:B------:R-:W-:Y:S01]  /*8820*/  BAR.SYNC.DEFER_BLOCKING 0x1, 0x80 ;  /* 0x0042000000007b1d */ /* 0x000fe20000010000 */
[----:B------:R-:W-:Y:S01]  /*8830*/  ISETP.NE.AND P2, PT, R194, RZ, PT ;  /* 0x000000ffc200720c */ /* 0x000fe20003f45270 */
[----:B------:R-:W-:Y:S01]  /*8840*/  IMAD.IADD R20, R75, 0x1, R147 ;  /* 0x000000014b147824 */ /* 0x000fe200078e0293 */
[----:B------:R-:W-:Y:S01]  /*8850*/  ISETP.NE.AND P0, PT, R196, 0x2, PT ;  /* 0x00000002c400780c */ /* 0x000fe20003f05270 */
[----:B------:R-:W-:Y:S01]  /*8860*/  IMAD.IADD R21, R77, 0x1, R170 ;  /* 0x000000014d157824 */ /* 0x000fe200078e02aa */
[----:B------:R-:W-:Y:S02]  /*8870*/  ISETP.NE.AND P1, PT, R76, 0x4, PT ;  /* 0x000000044c00780c */ /* 0x000fe40003f25270 */
[----:B------:R-:W-:Y:S02]  /*8880*/  SEL R3, RZ, 0x1, P0 ;  /* 0x00000001ff037807 */ /* 0x000fe40000000000 */
[----:B------:R-:W-:Y:S02]  /*8890*/  SEL R0, RZ, 0x1, P1 ;  /* 0x00000001ff007807 */ /* 0x000fe40000800000 */
[----:B------:R-:W-:Y:S02]  /*88a0*/  LOP3.LUT R182, R182, R3, RZ, 0x3c, !PT ;  /* 0x00000003b6b67212 */ /* 0x000fe400078e3cff */
[----:B------:R-:W-:Y:S02]  /*88b0*/  LOP3.LUT R183, R183, R0, RZ, 0x3c, !PT ;  /* 0x00000000b7b77212 */ /* 0x000fe400078e3cff */
[----:B------:R-:W-:Y:S02]  /*88c0*/  @P2 R2UR UR36, R179 ;  /* 0x00000000b32422ca */ /* 0x000fe400000e0000 */
[----:B------:R-:W-:Y:S02]  /*88d0*/  SEL R196, R196, RZ, P0 ;  /* 0x000000ffc4c47207 */ /* 0x000fe40000000000 */
[----:B------:R-:W-:Y:S01]  /*88e0*/  SEL R76, R76, RZ, P1 ;  /* 0x000000ff4c4c7207 */ /* 0x000fe20000800000 */
[----:B------:R-:W-:Y:S10]  /*88f0*/  @P2 BRA `(.L_x_122) ;  /* 0xffffffc400c02947 */ /* 0x000ff4000383ffff */
[----:B------:R-:W-:Y:S05]  /*8900*/  EXIT ;  /* 0x000000000000794d */ /* 0x000fea0003800000 */
.L_x_24:
[----:B--2---:R2:W4:Y:S02]  /*8910*/  SYNCS.PHASECHK.TRANS64.TRYWAIT P0, [R3+URZ+0xd0], R2 ;  /* 0x0000d002030075a7 */ /* 0x00452400080011ff */
[----:B----4-:R-:W-:Y:S05]  /*8920*/  @!P0 NANOSLEEP.SYNCS 0x989680 ;  /* 0x009896800000895d */ /* 0x010fea0003900000 */
[----:B------:R-:W4:Y:S02]  /*8930*/  @!P0 SYNCS.PHASECHK.TRANS64 P0, [R3+URZ+0xd0], R2 ;  /* 0x0000d002030085a7 */ /* 0x000f2400080010ff */
[----:B----4-:R-:W-:Y:S05]  /*8940*/  @!P0 BRA `(.L_x_24) ;  /* 0xfffffffc00f08947 */ /* 0x010fea000383ffff */
[----:B------:R-:W-:Y:S05]  /*8950*/  BRA `(.L_x_123) ;  /* 0xffffff8c00947947 */ /* 0x000fea000383ffff */
.L_x_27:
[----:B-1----:R-:W-:-:S07]  /*8960*/  MOV R2, UR33 ;  /* 0x0000002100027c02 */ /* 0x002fce0008000f00 */
.L_x_124:
[----:B-1----:R1:W2:Y:S02]  /*8970*/  SYNCS.PHASECHK.TRANS64.TRYWAIT P0, [R2+URZ+0x18], R5 ;  /* 0x00001805020075a7 */ /* 0x0022a400080011ff */
[----:B--2---:R-:W-:Y:S05]  /*8980*/  @!P0 NANOSLEEP.SYNCS 0x989680 ;  /* 0x009896800000895d */ /* 0x004fea0003900000 */
[----:B------:R-:W2:Y:S02]  /*8990*/  @!P0 SYNCS.PHASECHK.TRANS64 P0, [R2+URZ+0x18], R5 ;  /* 0x00001805020085a7 */ /* 0x000ea400080010ff */
[----:B--2---:R-:W-:Y:S05]  /*89a0*/  @!P0 BRA `(.L_x_124) ;  /* 0xfffffffc00f08947 */ /* 0x004fea000383ffff */
[----:B------:R-:W-:Y:S05]  /*89b0*/  BRA `(.L_x_26) ;  /* 0xffffff8c00fc7947 */ /* 0x000fea000383ffff */
.L_x_34:
[----:B-1----:R-:W-:-:S07]  /*89c0*/  MOV R2, UR17 ;  /* 0x0000001100027c02 */ /* 0x002fce0008000f00 */
.L_x_125:
[----:B-1----:R1:W2:Y:S02]  /*89d0*/  SYNCS.PHASECHK.TRANS64.TRYWAIT P0, [R2+URZ+0x18], R5 ;  /* 0x00001805020075a7 */ /* 0x0022a400080011ff */
[----:B--2---:R-:W-:Y:S05]  /*89e0*/  @!P0 NANOSLEEP.SYNCS 0x989680 ;  /* 0x009896800000895d */ /* 0x004fea0003900000 */
[----:B------:R-:W2:Y:S02]  /*89f0*/  @!P0 SYNCS.PHASECHK.TRANS64 P0, [R2+URZ+0x18], R5 ;  /* 0x00001805020085a7 */ /* 0x000ea400080010ff */
[----:B--2---:R-:W-:Y:S05]  /*8a00*/  @!P0 BRA `(.L_x_125) ;  /* 0xfffffffc00f08947 */ /* 0x004fea000383ffff */
[----:B------:R-:W-:Y:S05]  /*8a10*/  BRA `(.L_x_33) ;  /* 0xffffff9000b87947 */ /* 0x000fea000383ffff */
.L_x_39:
[----:B-1----:R1:W2:Y:S02]  /*8a20*/  SYNCS.PHASECHK.TRANS64.TRYWAIT P0, [R2+URZ+0x60], R3 ;  /* 0x00006003020075a7 */ /* 0x0022a400080011ff */
[----:B--2---:R-:W-:Y:S05]  /*8a30*/  @!P0 NANOSLEEP.SYNCS 0x989680 ;  /* 0x009896800000895d */ /* 0x004fea0003900000 */
[----:B------:R-:W2:Y:S02]  /*8a40*/  @!P0 SYNCS.PHASECHK.TRANS64 P0, [R2+URZ+0x60], R3 ;  /* 0x00006003020085a7 */ /* 0x000ea400080010ff */
[----:B--2---:R-:W-:Y:S05]  /*8a50*/  @!P0 BRA `(.L_x_39) ;  /* 0xfffffffc00f08947 */ /* 0x004fea000383ffff */
[----:B------:R-:W-:Y:S05]  /*8a60*/  BRA `(.L_x_126) ;  /* 0xffffff94005c7947 */ /* 0x000fea000383ffff */
.L_x_43:
[----:B---3--:R-:W-:-:S07]  /*8a70*/  MOV R0, UR5 ;  /* 0x0000000500007c02 */ /* 0x008fce0008000f00 */
.L_x_127:
[----:B-1----:R1:W2:Y:S02]  /*8a80*/  SYNCS.PHASECHK.TRANS64.TRYWAIT P0, [R0+URZ], R3 ;  /* 0x00000003000075a7 */ /* 0x0022a400080011ff */
[----:B--2---:R-:W-:Y:S05]  /*8a90*/  @!P0 NANOSLEEP.SYNCS 0x989680 ;  /* 0x009896800000895d */ /* 0x004fea0003900000 */
[----:B------:R-:W2:Y:S02]  /*8aa0*/  @!P0 SYNCS.PHASECHK.TRANS64 P0, [R0+URZ], R3 ;  /* 0x00000003000085a7 */ /* 0x000ea400080010ff */
[----:B--2---:R-:W-:Y:S05]  /*8ab0*/  @!P0 BRA `(.L_x_127) ;  /* 0xfffffffc00f08947 */ /* 0x004fea000383ffff */
[----:B------:R-:W-:Y:S05]  /*8ac0*/  BRA `(.L_x_128) ;  /* 0xffffff9800cc7947 */ /* 0x000fea000383ffff */
.L_x_44:
[----:B---3--:R-:W-:-:S07]  /*8ad0*/  MOV R0, UR5 ;  /* 0x0000000500007c02 */ /* 0x008fce0008000f00 */
.L_x_129:
[----:B-1----:R1:W2:Y:S02]  /*8ae0*/  SYNCS.PHASECHK.TRANS64.TRYWAIT P0, [R0+URZ], R3 ;  /* 0x00000003000075a7 */ /* 0x0022a400080011ff */
[----:B--2---:R-:W-:Y:S05]  /*8af0*/  @!P0 NANOSLEEP.SYNCS 0x989680 ;  /* 0x009896800000895d */ /* 0x004fea0003900000 */
[----:B------:R-:W2:Y:S02]  /*8b00*/  @!P0 SYNCS.PHASECHK.TRANS64 P0, [R0+URZ], R3 ;  /* 0x00000003000085a7 */ /* 0x000ea400080010ff */
[----:B--2---:R-:W-:Y:S05]  /*8b10*/  @!P0 BRA `(.L_x_129) ;  /* 0xfffffffc00f08947 */ /* 0x004fea000383ffff */
[----:B------:R-:W-:Y:S05]  /*8b20*/  BRA `(.L_x_130) ;  /* 0xffffff9800d87947 */ /* 0x000fea000383ffff */
.L_x_47:
[----:B-1----:R1:W2:Y:S02]  /*8b30*/  SYNCS.PHASECHK.TRANS64.TRYWAIT P0, [R0+URZ+0xc0], R5 ;  /* 0x0000c005000075a7 */ /* 0x0022a400080011ff */
[----:B--2---:R-:W-:Y:S05]  /*8b40*/  @!P0 NANOSLEEP.SYNCS 0x989680 ;  /* 0x009896800000895d */ /* 0x004fea0003900000 */
[----:B------:R-:W2:Y:S02]  /*8b50*/  @!P0 SYNCS.PHASECHK.TRANS64 P0, [R0+URZ+0xc0], R5 ;  /* 0x0000c005000085a7 */ /* 0x000ea400080010ff */
[----:B--2---:R-:W-:Y:S05]  /*8b60*/  @!P0 BRA `(.L_x_47) ;  /* 0xfffffffc00f08947 */ /* 0x004fea000383ffff */
[----:B------:R-:W-:Y:S05]  /*8b70*/  BRA `(.L_x_131) ;  /* 0xffffff9c00387947 */ /* 0x000fea000383ffff */
.L_x_48:
[----:B------:R-:W-:-:S07]  /*8b80*/  MOV R0, UR5 ;  /* 0x0000000500007c02 */ /* 0x000fce0008000f00 */
.L_x_132:
[----:B-1----:R1:W2:Y:S02]  /*8b90*/  SYNCS.PHASECHK.TRANS64.TRYWAIT P0, [R0+URZ+0x70], R7 ;  /* 0x00007007000075a7 */ /* 0x0022a400080011ff */
[----:B--2---:R-:W-:Y:S05]  /*8ba0*/  @!P0 NANOSLEEP.SYNCS 0x989680 ;  /* 0x009896800000895d */ /* 0x004fea0003900000 */
[----:B------:R-:W2:Y:S02]  /*8bb0*/  @!P0 SYNCS.PHASECHK.TRANS64 P0, [R0+URZ+0x70], R7 ;  /* 0x00007007000085a7 */ /* 0x000ea400080010ff */
[----:B--2---:R-:W-:Y:S05]  /*8bc0*/  @!P0 BRA `(.L_x_132) ;  /* 0xfffffffc00f08947 */ /* 0x004fea000383ffff */
[----:B------:R-:W-:Y:S05]  /*8bd0*/  BRA `(.L_x_133) ;  /* 0xffffff9c00487947 */ /* 0x000fea000383ffff */
.L_x_49:
[----:B-1----:R1:W2:Y:S02]  /*8be0*/  SYNCS.PHASECHK.TRANS64.TRYWAIT P1, [R0+URZ+0x60], R5 ;  /* 0x00006005000075a7 */ /* 0x0022a400080211ff */
[----:B--2---:R-:W-:Y:S05]  /*8bf0*/  @!P1 NANOSLEEP.SYNCS 0x989680 ;  /* 0x009896800000995d */ /* 0x004fea0003900000 */
[----:B------:R-:W2:Y:S02]  /*8c00*/  @!P1 SYNCS.PHASECHK.TRANS64 P1, [R0+URZ+0x60], R5 ;  /* 0x00006005000095a7 */ /* 0x000ea400080210ff */
[----:B--2---:R-:W-:Y:S05]  /*8c10*/  @!P1 BRA `(.L_x_49) ;  /* 0xfffffffc00f09947 */ /* 0x004fea000383ffff */
[----:B------:R-:W-:Y:S05]  /*8c20*/  BRA `(.L_x_134) ;  /* 0xffffff9c00787947 */ /* 0x000fea000383ffff */
.L_x_52:
[----:B------:R-:W-:-:S07]  /*8c30*/  MOV R0, UR5 ;  /* 0x0000000500007c02 */ /* 0x000fce0008000f00 */
.L_x_135:
[----:B-1----:R1:W2:Y:S02]  /*8c40*/  SYNCS.PHASECHK.TRANS64.TRYWAIT P0, [R0+URZ+0x70], R3 ;  /* 0x00007003000075a7 */ /* 0x0022a400080011ff */
[----:B--2---:R-:W-:Y:S05]  /*8c50*/  @!P0 NANOSLEEP.SYNCS 0x989680 ;  /* 0x009896800000895d */ /* 0x004fea0003900000 */
[----:B------:R-:W2:Y:S02]  /*8c60*/  @!P0 SYNCS.PHASECHK.TRANS64 P0, [R0+URZ+0x70], R3 ;  /* 0x00007003000085a7 */ /* 0x000ea400080010ff */
[----:B--2---:R-:W-:Y:S05]  /*8c70*/  @!P0 BRA `(.L_x_135) ;  /* 0xfffffffc00f08947 */ /* 0x004fea000383ffff */
[----:B------:R-:W-:Y:S05]  /*8c80*/  BRA `(.L_x_51) ;  /* 0xffffff9c00cc7947 */ /* 0x000fea000383ffff */
.L_x_61:
[----:B-1----:R-:W-:-:S04]  /*8c90*/  MOV R4, UR6 ;  /* 0x0000000600047c02 */ /* 0x002fc80008000f00 */
[----:B------:R1:W2:Y:S03]  /*8ca0*/  SYNCS.PHASECHK.TRANS64.TRYWAIT P0, [R4+URZ+0x8], R5 ;  /* 0x00000805040075a7 */ /* 0x0002a600080011ff */
[----:B--2---:R-:W-:Y:S05]  /*8cb0*/  @!P0 NANOSLEEP.SYNCS 0x989680 ;  /* 0x009896800000895d */ /* 0x004fea0003900000 */
[----:B------:R-:W2:Y:S02]  /*8cc0*/  @!P0 SYNCS.PHASECHK.TRANS64 P0, [R4+URZ+0x8], R5 ;  /* 0x00000805040085a7 */ /* 0x000ea400080010ff */
[----:B--2---:R-:W-:Y:S05]  /*8cd0*/  @!P0 BRA `(.L_x_61) ;  /* 0xfffffffc00ec8947 */ /* 0x004fea000383ffff */
[----:B------:R-:W-:Y:S05]  /*8ce0*/  BRA `(.L_x_60) ;  /* 0xffffffa000807947 */ /* 0x000fea000383ffff */
.L_x_63:
[----:B------:R-:W-:Y:S01]  /*8cf0*/  BSSY B0, `(.L_x_136) ;  /* 0x0000006000007945 */ /* 0x000fe20003800000 */
[----:B------:R-:W-:-:S07]  /*8d00*/  MOV R15, 0xffffffff ;  /* 0xffffffff000f7802 */ /* 0x000fce0000000f00 */
[----:B-1---5:R-:W-:Y:S05]  /*8d10*/  WARPSYNC.COLLECTIVE R15, `(.L_x_137) ;  /* 0x000000000f0c7348 */ /* 0x022fea0003c00000 */
[----:B------:R-:W-:Y:S02]  /*8d20*/  ELECT P6, UR79, PT ;  /* 0x00000000004f782f */ /* 0x000fe400038c0000 */
[----:B------:R-:W-:Y:S01]  /*8d30*/  MOV R14, UR79 ;  /* 0x0000004f000e7c02 */ /* 0x000fe20008000f00 */
[----:B-1---5:R-:W-:Y:S10]  /*8d40*/  ENDCOLLECTIVE ;  /* 0x000000000000791b */ /* 0x022ff40003800000 */
.L_x_137:
[----:B------:R-:W-:Y:S05]  /*8d50*/  BSYNC B0 ;  /* 0x0000000000007941 */ /* 0x000fea0003800000 */
.L_x_136:
[----:B------:R-:W-:Y:S05]  /*8d60*/  BRA `(.L_x_138) ;  /* 0xffffffa000b07947 */ /* 0x000fea000383ffff */
.L_x_65:
[----:B-1----:R-:W-:-:S04]  /*8d70*/  MOV R2, UR6 ;  /* 0x0000000600027c02 */ /* 0x002fc80008000f00 */
[----:B------:R1:W2:Y:S03]  /*8d80*/  SYNCS.PHASECHK.TRANS64.TRYWAIT P0, [R2+URZ+0x8], R3 ;  /* 0x00000803020075a7 */ /* 0x0002a600080011ff */
[----:B--2---:R-:W-:Y:S05]  /*8d90*/  @!P0 NANOSLEEP.SYNCS 0x989680 ;  /* 0x009896800000895d */ /* 0x004fea0003900000 */
[----:B------:R-:W2:Y:S02]  /*8da0*/  @!P0 SYNCS.PHASECHK.TRANS64 P0, [R2+URZ+0x8], R3 ;  /* 0x00000803020085a7 */ /* 0x000ea400080010ff */
[----:B--2---:R-:W-:Y:S05]  /*8db0*/  @!P0 BRA `(.L_x_65) ;  /* 0xfffffffc00ec8947 */ /* 0x004fea000383ffff */
[----:B------:R-:W-:Y:S05]  /*8dc0*/  BRA `(.L_x_64) ;  /* 0xffffffa000b47947 */ /* 0x000fea000383ffff */
.L_x_66:
[----:B-1----:R1:W2:Y:S02]  /*8dd0*/  SYNCS.PHASECHK.TRANS64.TRYWAIT P0, [R0+URZ+0x60], R5 ;  /* 0x00006005000075a7 */ /* 0x0022a400080011ff */
[----:B--2---:R-:W-:Y:S05]  /*8de0*/  @!P0 NANOSLEEP.SYNCS 0x989680 ;  /* 0x009896800000895d */ /* 0x004fea0003900000 */
[----:B------:R-:W2:Y:S02]  /*8df0*/  @!P0 SYNCS.PHASECHK.TRANS64 P0, [R0+URZ+0x60], R5 ;  /* 0x00006005000085a7 */ /* 0x000ea400080010ff */
[----:B--2---:R-:W-:Y:S05]  /*8e00*/  @!P0 BRA `(.L_x_66) ;  /* 0xfffffffc00f08947 */ /* 0x004fea000383ffff */
[----:B------:R-:W-:Y:S05]  /*8e10*/  BRA `(.L_x_139) ;  /* 0xffffffa400a07947 */ /* 0x000fea000383ffff */
.L_x_68:
[----:B------:R-:W-:-:S07]  /*8e20*/  MOV R0, UR9 ;  /* 0x0000000900007c02 */ /* 0x000fce0008000f00 */
.L_x_140:
[----:B-1----:R1:W2:Y:S02]  /*8e30*/  SYNCS.PHASECHK.TRANS64.TRYWAIT P0, [R0+URZ+0xa0], R5 ;  /* 0x0000a005000075a7 */ /* 0x0022a400080011ff */
[----:B--2---:R-:W-:Y:S05]  /*8e40*/  @!P0 NANOSLEEP.SYNCS 0x989680 ;  /* 0x009896800000895d */ /* 0x004fea0003900000 */
[----:B------:R-:W2:Y:S02]  /*8e50*/  @!P0 SYNCS.PHASECHK.TRANS64 P0, [R0+URZ+0xa0], R5 ;  /* 0x0000a005000085a7 */ /* 0x000ea400080010ff */
[----:B--2---:R-:W-:Y:S05]  /*8e60*/  @!P0 BRA `(.L_x_140) ;  /* 0xfffffffc00f08947 */ /* 0x004fea000383ffff */
[----:B------:R-:W-:Y:S05]  /*8e70*/  BRA `(.L_x_141) ;  /* 0xffffffa400ec7947 */ /* 0x000fea000383ffff */
.L_x_71:
[----:B------:R-:W-:Y:S07]  /*8e80*/  MOV R0, UR8 ;  /* 0x0000000800007c02 */ /* 0x000fee0008000f00 */
.L_x_142:
[----:B-1----:R1:W2:Y:S02]  /*8e90*/  SYNCS.PHASECHK.TRANS64.TRYWAIT P0, [R0+URZ], R5 ;  /* 0x00000005000075a7 */ /* 0x0022a400080011ff */
[----:B--2---:R-:W-:Y:S05]  /*8ea0*/  @!P0 NANOSLEEP.SYNCS 0x989680 ;  /* 0x009896800000895d */ /* 0x004fea0003900000 */
[----:B------:R-:W2:Y:S02]  /*8eb0*/  @!P0 SYNCS.PHASECHK.TRANS64 P0, [R0+URZ], R5 ;  /* 0x00000005000085a7 */ /* 0x000ea400080010ff */
[----:B--2---:R-:W-:Y:S05]  /*8ec0*/  @!P0 BRA `(.L_x_142) ;  /* 0xfffffffc00f08947 */ /* 0x004fea000383ffff */
[----:B------:R-:W-:Y:S05]  /*8ed0*/  BRA `(.L_x_70) ;  /* 0xffffffa800007947 */ /* 0x000fea000383ffff */
.L_x_75:
[----:B-1----:R-:W-:-:S07]  /*8ee0*/  MOV R0, UR8 ;  /* 0x0000000800007c02 */ /* 0x002fce0008000f00 */
.L_x_143:
[----:B-1----:R1:W2:Y:S02]  /*8ef0*/  SYNCS.PHASECHK.TRANS64.TRYWAIT P0, [R0+URZ], R3 ;  /* 0x00000003000075a7 */ /* 0x0022a400080011ff */
[----:B--2---:R-:W-:Y:S05]  /*8f00*/  @!P0 NANOSLEEP.SYNCS 0x989680 ;  /* 0x009896800000895d */ /* 0x004fea0003900000 */
[----:B------:R-:W2:Y:S02]  /*8f10*/  @!P0 SYNCS.PHASECHK.TRANS64 P0, [R0+URZ], R3 ;  /* 0x00000003000085a7 */ /* 0x000ea400080010ff */
[----:B--2---:R-:W-:Y:S05]  /*8f20*/  @!P0 BRA `(.L_x_143) ;  /* 0xfffffffc00f08947 */ /* 0x004fea000383ffff */
[----:B------:R-:W-:Y:S05]  /*8f30*/  BRA `(.L_x_144) ;  /* 0xffffffa800f47947 */ /* 0x000fea000383ffff */
.L_x_76:
[----:B------:R-:W-:-:S07]  /*8f40*/  MOV R0, UR8 ;  /* 0x0000000800007c02 */ /* 0x000fce0008000f00 */
.L_x_145:
[----:B-1----:R1:W2:Y:S02]  /*8f50*/  SYNCS.PHASECHK.TRANS64.TRYWAIT P0, [R0+URZ], R3 ;  /* 0x00000003000075a7 */ /* 0x0022a400080011ff */
[----:B--2---:R-:W-:Y:S05]  /*8f60*/  @!P0 NANOSLEEP.SYNCS 0x989680 ;  /* 0x009896800000895d */ /* 0x004fea0003900000 */
[----:B------:R-:W2:Y:S02]  /*8f70*/  @!P0 SYNCS.PHASECHK.TRANS64 P0, [R0+URZ], R3 ;  /* 0x00000003000085a7 */ /* 0x000ea400080010ff */
[----:B--2---:R-:W-:Y:S05]  /*8f80*/  @!P0 BRA `(.L_x_145) ;  /* 0xfffffffc00f08947 */ /* 0x004fea000383ffff */
[----:B------:R-:W-:Y:S05]  /*8f90*/  BRA `(.L_x_146) ;  /* 0xffffffac00007947 */ /* 0x000fea000383ffff */
.L_x_77:
[----:B------:R-:W-:-:S07]  /*8fa0*/  MOV R0, UR8 ;  /* 0x0000000800007c02 */ /* 0x000fce0008000f00 */
.L_x_147:
[----:B-1----:R1:W2:Y:S02]  /*8fb0*/  SYNCS.PHASECHK.TRANS64.TRYWAIT P0, [R0+URZ], R3 ;  /* 0x00000003000075a7 */ /* 0x0022a400080011ff */
[----:B--2---:R-:W-:Y:S05]  /*8fc0*/  @!P0 NANOSLEEP.SYNCS 0x989680 ;  /* 0x009896800000895d */ /* 0x004fea0003900000 */
[----:B------:R-:W2:Y:S02]  /*8fd0*/  @!P0 SYNCS.PHASECHK.TRANS64 P0, [R0+URZ], R3 ;  /* 0x00000003000085a7 */ /* 0x000ea400080010ff */
[----:B--2---:R-:W-:Y:S05]  /*8fe0*/  @!P0 BRA `(.L_x_147) ;  /* 0xfffffffc00f08947 */ /* 0x004fea000383ffff */
[----:B------:R-:W-:Y:S05]  /*8ff0*/  BRA `(.L_x_148) ;  /* 0xffffffac000c7947 */ /* 0x000fea000383ffff */
.L_x_80:
[----:B------:R-:W-:-:S07]  /*9000*/  MOV R0, UR7 ;  /* 0x0000000700007c02 */ /* 0x000fce0008000f00 */
.L_x_149:
[----:B-1----:R1:W2:Y:S02]  /*9010*/  SYNCS.PHASECHK.TRANS64.TRYWAIT P1, [R0+URZ+0xe0], R3 ;  /* 0x0000e003000075a7 */ /* 0x0022a400080211ff */
[----:B--2---:R-:W-:Y:S05]  /*9020*/  @!P1 NANOSLEEP.SYNCS 0x989680 ;  /* 0x009896800000995d */ /* 0x004fea0003900000 */
[----:B------:R-:W2:Y:S02]  /*9030*/  @!P1 SYNCS.PHASECHK.TRANS64 P1, [R0+URZ+0xe0], R3 ;  /* 0x0000e003000095a7 */ /* 0x000ea400080210ff */
[----:B--2---:R-:W-:Y:S05]  /*9040*/  @!P1 BRA `(.L_x_149) ;  /* 0xfffffffc00f09947 */ /* 0x004fea000383ffff */
[----:B------:R-:W-:Y:S05]  /*9050*/  BRA `(.L_x_150) ;  /* 0xffffffac00587947 */ /* 0x000fea000383ffff */
.L_x_85:
[----:B--2---:R2:W4:Y:S02]  /*9060*/  SYNCS.PHASECHK.TRANS64.TRYWAIT P0, [R0+URZ+0x60], R3 ;  /* 0x00006003000075a7 */ /* 0x00452400080011ff */
[----:B----4-:R-:W-:Y:S05]  /*9070*/  @!P0 NANOSLEEP.SYNCS 0x989680 ;  /* 0x009896800000895d */ /* 0x010fea0003900000 */
[----:B------:R-:W4:Y:S02]  /*9080*/  @!P0 SYNCS.PHASECHK.TRANS64 P0, [R0+URZ+0x60], R3 ;  /* 0x00006003000085a7 */ /* 0x000f2400080010ff */
[----:B----4-:R-:W-:Y:S05]  /*9090*/  @!P0 BRA `(.L_x_85) ;  /* 0xfffffffc00f08947 */ /* 0x010fea000383ffff */
[----:B------:R-:W-:Y:S05]  /*90a0*/  BRA `(.L_x_151) ;  /* 0xffffffb000647947 */ /* 0x000fea000383ffff */
.L_x_88:
[----:B------:R-:W-:Y:S07]  /*90b0*/  MOV R0, UR6 ;  /* 0x0000000600007c02 */ /* 0x000fee0008000f00 */
.L_x_152:
[----:B--2---:R2:W4:Y:S02]  /*90c0*/  SYNCS.PHASECHK.TRANS64.TRYWAIT P0, [R0+URZ+0x58], R3 ;  /* 0x00005803000075a7 */ /* 0x00452400080011ff */
[----:B----4-:R-:W-:Y:S05]  /*90d0*/  @!P0 NANOSLEEP.SYNCS 0x989680 ;  /* 0x009896800000895d */ /* 0x010fea0003900000 */
[----:B------:R-:W4:Y:S02]  /*90e0*/  @!P0 SYNCS.PHASECHK.TRANS64 P0, [R0+URZ+0x58], R3 ;  /* 0x00005803000085a7 */ /* 0x000f2400080010ff */
[----:B----4-:R-:W-:Y:S05]  /*90f0*/  @!P0 BRA `(.L_x_152) ;  /* 0xfffffffc00f08947 */ /* 0x010fea000383ffff */
[----:B------:R-:W-:Y:S05]  /*9100*/  BRA `(.L_x_87) ;  /* 0xffffffb400447947 */ /* 0x000fea000383ffff */
.L_x_91:
[----:B--2---:R-:W-:Y:S07]  /*9110*/  MOV R3, UR6 ;  /* 0x0000000600037c02 */ /* 0x004fee0008000f00 */
.L_x_153:
[----:B-1----:R1:W2:Y:S02]  /*9120*/  SYNCS.PHASECHK.TRANS64.TRYWAIT P0, [R3+URZ+0x40], R12 ;  /* 0x0000400c030075a7 */ /* 0x0022a400080011ff */
[----:B--2---:R-:W-:Y:S05]  /*9130*/  @!P0 NANOSLEEP.SYNCS 0x989680 ;  /* 0x009896800000895d */ /* 0x004fea0003900000 */
[----:B------:R-:W2:Y:S02]  /*9140*/  @!P0 SYNCS.PHASECHK.TRANS64 P0, [R3+URZ+0x40], R12 ;  /* 0x0000400c030085a7 */ /* 0x000ea400080010ff */
[----:B--2---:R-:W-:Y:S05]  /*9150*/  @!P0 BRA `(.L_x_153) ;  /* 0xfffffffc00f08947 */ /* 0x004fea000383ffff */
[----:B------:R-:W-:Y:S05]  /*9160*/  BRA `(.L_x_154) ;  /* 0xffffffb400bc7947 */ /* 0x000fea000383ffff */
.L_x_92:
[----:B------:R-:W-:Y:S07]  /*9170*/  MOV R3, UR6 ;  /* 0x0000000600037c02 */ /* 0x000fee0008000f00 */
.L_x_155:
[----:B-1----:R1:W2:Y:S02]  /*9180*/  SYNCS.PHASECHK.TRANS64.TRYWAIT P0, [R3+URZ+0x48], R12 ;  /* 0x0000480c030075a7 */ /* 0x0022a400080011ff */
[----:B--2---:R-:W-:Y:S05]  /*9190*/  @!P0 NANOSLEEP.SYNCS 0x989680 ;  /* 0x009896800000895d */ /* 0x004fea0003900000 */
[----:B------:R-:W2:Y:S02]  /*91a0*/  @!P0 SYNCS.PHASECHK.TRANS64 P0, [R3+URZ+0x48], R12 ;  /* 0x0000480c030085a7 */ /* 0x000ea400080010ff */
[----:B--2---:R-:W-:Y:S05]  /*91b0*/  @!P0 BRA `(.L_x_155) ;  /* 0xfffffffc00f08947 */ /* 0x004fea000383ffff */
[----:B------:R-:W-:Y:S05]  /*91c0*/  BRA `(.L_x_156) ;  /* 0xffffffb8003c7947 */ /* 0x000fea000383ffff */
.L_x_94:
[----:B------:R-:W-:-:S07]  /*91d0*/  MOV R0, UR6 ;  /* 0x0000000600007c02 */ /* 0x000fce0008000f00 */
.L_x_157:
[----:B-1----:R1:W4:Y:S02]  /*91e0*/  SYNCS.PHASECHK.TRANS64.TRYWAIT P0, [R0+URZ+0x40], R3 ;  /* 0x00004003000075a7 */ /* 0x00232400080011ff */
[----:B----4-:R-:W-:Y:S05]  /*91f0*/  @!P0 NANOSLEEP.SYNCS 0x989680 ;  /* 0x009896800000895d */ /* 0x010fea0003900000 */
[----:B------:R-:W4:Y:S02]  /*9200*/  @!P0 SYNCS.PHASECHK.TRANS64 P0, [R0+URZ+0x40], R3 ;  /* 0x00004003000085a7 */ /* 0x000f2400080010ff */
[----:B----4-:R-:W-:Y:S05]  /*9210*/  @!P0 BRA `(.L_x_157) ;  /* 0xfffffffc00f08947 */ /* 0x010fea000383ffff */
[----:B------:R-:W-:Y:S05]  /*9220*/  BRA `(.L_x_158) ;  /* 0xffffffb800ac7947 */ /* 0x000fea000383ffff */
.L_x_96:
[----:B--2---:R2:W3:Y:S02]  /*9230*/  SYNCS.PHASECHK.TRANS64.TRYWAIT P0, [R0+URZ+0x60], R3 ;  /* 0x00006003000075a7 */ /* 0x0044e400080011ff */
[----:B---3--:R-:W-:Y:S05]  /*9240*/  @!P0 NANOSLEEP.SYNCS 0x989680 ;  /* 0x009896800000895d */ /* 0x008fea0003900000 */
[----:B------:R-:W3:Y:S02]  /*9250*/  @!P0 SYNCS.PHASECHK.TRANS64 P0, [R0+URZ+0x60], R3 ;  /* 0x00006003000085a7 */ /* 0x000ee400080010ff */
[----:B---3--:R-:W-:Y:S05]  /*9260*/  @!P0 BRA `(.L_x_96) ;  /* 0xfffffffc00f08947 */ /* 0x008fea000383ffff */
[----:B------:R-:W-:Y:S05]  /*9270*/  BRA `(.L_x_159) ;  /* 0xffffffbc00747947 */ /* 0x000fea000383ffff */
.L_x_107:
[----:B-1----:R1:W3:Y:S02]  /*9280*/  SYNCS.PHASECHK.TRANS64.TRYWAIT P1, [R3+URZ+0x30], R0 ;  /* 0x00003000030075a7 */ /* 0x0022e400080211ff */
[----:B---3--:R-:W-:Y:S05]  /*9290*/  @!P1 NANOSLEEP.SYNCS 0x989680 ;  /* 0x009896800000995d */ /* 0x008fea0003900000 */
[----:B------:R-:W3:Y:S02]  /*92a0*/  @!P1 SYNCS.PHASECHK.TRANS64 P1, [R3+URZ+0x30], R0 ;  /* 0x00003000030095a7 */ /* 0x000ee400080210ff */
[----:B---3--:R-:W-:Y:S05]  /*92b0*/  @!P1 BRA `(.L_x_107) ;  /* 0xfffffffc00f09947 */ /* 0x008fea000383ffff */
[----:B------:R-:W-:Y:S05]  /*92c0*/  BRA `(.L_x_106) ;  /* 0xffffffc800987947 */ /* 0x000fea000383ffff */
.L_x_109:
[----:B-1----:R1:W4:Y:S02]  /*92d0*/  SYNCS.PHASECHK.TRANS64.TRYWAIT P0, [R195+URZ+0x80], R2 ;  /* 0x00008002c30075a7 */ /* 0x00232400080011ff */
[----:B----4-:R-:W-:Y:S05]  /*92e0*/  @!P0 NANOSLEEP.SYNCS 0x989680 ;  /* 0x009896800000895d */ /* 0x010fea0003900000 */
[----:B------:R-:W4:Y:S02]  /*92f0*/  @!P0 SYNCS.PHASECHK.TRANS64 P0, [R195+URZ+0x80], R2 ;  /* 0x00008002c30085a7 */ /* 0x000f2400080010ff */
[----:B----4-:R-:W-:Y:S05]  /*9300*/  @!P0 BRA `(.L_x_109) ;  /* 0xfffffffc00f08947 */ /* 0x010fea000383ffff */
[----:B------:R-:W-:Y:S05]  /*9310*/  BRA `(.L_x_108) ;  /* 0xffffffc800f47947 */ /* 0x000fea000383ffff */
.L_x_118:
[----:B--2---:R2:W3:Y:S02]  /*9320*/  SYNCS.PHASECHK.TRANS64.TRYWAIT P0, [R216+URZ+0x30], R3 ;  /* 0x00003003d80075a7 */ /* 0x0044e400080011ff */
[----:B---3--:R-:W-:Y:S05]  /*9330*/  @!P0 NANOSLEEP.SYNCS 0x989680 ;  /* 0x009896800000895d */ /* 0x008fea0003900000 */
[----:B------:R-:W3:Y:S02]  /*9340*/  @!P0 SYNCS.PHASECHK.TRANS64 P0, [R216+URZ+0x30], R3 ;  /* 0x00003003d80085a7 */ /* 0x000ee400080010ff */
[----:B---3--:R-:W-:Y:S05]  /*9350*/  @!P0 BRA `(.L_x_118) ;  /* 0xfffffffc00f08947 */ /* 0x008fea000383ffff */
[----:B------:R-:W-:Y:S05]  /*9360*/  BRA `(.L_x_117) ;  /* 0xffffffe000007947 */ /* 0x000fea000383ffff */
        .weak           $__internal_0_$__cuda_sm10x_tcgen05_guardrail_trap_col_being_dealloced_not_returned_by_alloc
        .type           $__internal_0_$__cuda_sm10x_tcgen05_guardrail_trap_col_being_dealloced_not_returned_by_alloc,@function
        .size           $__internal_0_$__cuda_sm10x_tcgen05_guardrail_trap_col_being_dealloced_not_returned_by_alloc,($__internal_1_$__cuda_sm10x_tcgen05_guardrail_trap_phase_invalid_during_alloc - $__internal_0_$__cuda_sm10x_tcgen05_guardrail_trap_col_being_dealloced_not_returned_by_alloc)
$__internal_0_$__cuda_sm10x_tcgen05_guardrail_trap_col_being_dealloced_not_returned_by_alloc:
[----:B------:R-:W-:Y:S05]  /*9370*/  BPT.TRAP 0x1 ;  /* 0x000000040000795c */ /* 0x000fea0000300000 */
[----:B------:R-:W-:-:S04]  /*9380*/  HFMA2 R3, -RZ, RZ, 0, 0 ;  /* 0x00000000ff037431 */ /* 0x000fc800000001ff */
[----:B------:R-:W-:Y:S05]  /*9390*/  RET.REL.NODEC R2 `(_ZN7cutlass13device_kernelINS_4gemm6kernel13GemmUniversalIN4cute5tupleIJiiiiEEENS1_10collective13CollectiveMmaINS1_35MainloopSm100TmaUmmaWarpSpecializedILi3ELi2ELi4ENS5_IJNS4_1CILi2EEENSA_ILi1EEESC_EEEEENS5_IJNSA_ILi256EEENSA_ILi128EEESG_EEENS_12float_e4m3_tENS5_IJlSC_lEEESI_SJ_NS4_8TiledMMAINS4_8MMA_AtomIJNS4_10MMA_TraitsINS4_25SM100_MMA_F8F6F4_2x1SM_SSEJSI_SI_fSF_SG_NS4_17integral_constantINS4_4UMMA5MajorELSQ_0EEESR_NSO_INSP_7ScaleInELSS_0EEEST_EEEEEENS4_6LayoutINS5_IJSC_SC_SC_EEENS5_IJNSA_ILi0EEESY_SY_EEEEENS5_IJNS4_10UnderscoreES11_S11_EEEEENS4_18SM100_TMA_2SM_LOADENS4_14ComposedLayoutINS4_7SwizzleILi3ELi4ELi3EEENS4_18smem_ptr_flag_bitsILi8EEENSW_INS5_IJNSA_ILi8EEESG_EEENS5_IJSG_SC_EEEEEEEvNS4_8identityES14_S1E_vS1F_EENS_8epilogue10collective18CollectiveEpilogueINS1H_23Sm100TmaWarpSpecializedILi2ELi2ELi64ELb0ELb0EEEJNS5_IJSG_SG_SG_EEENS5_IJNSW_ISG_SC_EENSW_INSA_ILi64EEESC_EEEEESI_SJ_SI_SJ_NS1H_6fusion15FusionCallbacksIS1L_NS1R_17LinearCombinationISI_fSI_fLNS_15FloatRoundStyleE2EEES1M_S1Q_JEEENS4_5SM1004TMEM4LOAD26SM100_TMEM_LOAD_32dp32b64xENS4_13SM90_TMA_LOADENS15_INS16_ILi2ELi4ELi3EEES19_NSW_INS5_IJS1A_S1O_EEENS5_IJS1O_SC_EEEEEEENS4_39AutoVectorizingCopyWithAssumedAlignmentILi128EEENS4_14SM90_TMA_STOREES26_S28_S28_EEEvvEEEEvNT_6ParamsE) ;  /* 0xffffff6c02187950 */ /* 0x000fea0003c3ffff */
        .weak           $__internal_1_$__cuda_sm10x_tcgen05_guardrail_trap_phase_invalid_during_alloc
        .type           $__internal_1_$__cuda_sm10x_tcgen05_guardrail_trap_phase_invalid_during_alloc,@function
        .size           $__internal_1_$__cuda_sm10x_tcgen05_guardrail_trap_phase_invalid_during_alloc,($__internal_2_$__cuda_sm10x_tcgen05_guardrail_trap_unallocated_columns_being_dealloced - $__internal_1_$__cuda_sm10x_tcgen05_guardrail_trap_phase_invalid_during_alloc)
$__internal_1_$__cuda_sm10x_tcgen05_guardrail_trap_phase_invalid_during_alloc:
[----:B------:R-:W-:Y:S05]  /*93a0*/  BPT.TRAP 0x1 ;  /* 0x000000040000795c */ /* 0x000fea0000300000 */
[----:B------:R-:W-:-:S04]  /*93b0*/  MOV R3, 0x0 ;  /* 0x0000000000037802 */ /* 0x000fc80000000f00 */
[----:B------:R-:W-:Y:S05]  /*93c0*/  RET.REL.NODEC R2 `(_ZN7cutlass13device_kernelINS_4gemm6kernel13GemmUniversalIN4cute5tupleIJiiiiEEENS1_10collective13CollectiveMmaINS1_35MainloopSm100TmaUmmaWarpSpecializedILi3ELi2ELi4ENS5_IJNS4_1CILi2EEENSA_ILi1EEESC_EEEEENS5_IJNSA_ILi256EEENSA_ILi128EEESG_EEENS_12float_e4m3_tENS5_IJlSC_lEEESI_SJ_NS4_8TiledMMAINS4_8MMA_AtomIJNS4_10MMA_TraitsINS4_25SM100_MMA_F8F6F4_2x1SM_SSEJSI_SI_fSF_SG_NS4_17integral_constantINS4_4UMMA5MajorELSQ_0EEESR_NSO_INSP_7ScaleInELSS_0EEEST_EEEEEENS4_6LayoutINS5_IJSC_SC_SC_EEENS5_IJNSA_ILi0EEESY_SY_EEEEENS5_IJNS4_10UnderscoreES11_S11_EEEEENS4_18SM100_TMA_2SM_LOADENS4_14ComposedLayoutINS4_7SwizzleILi3ELi4ELi3EEENS4_18smem_ptr_flag_bitsILi8EEENSW_INS5_IJNSA_ILi8EEESG_EEENS5_IJSG_SC_EEEEEEEvNS4_8identityES14_S1E_vS1F_EENS_8epilogue10collective18CollectiveEpilogueINS1H_23Sm100TmaWarpSpecializedILi2ELi2ELi64ELb0ELb0EEEJNS5_IJSG_SG_SG_EEENS5_IJNSW_ISG_SC_EENSW_INSA_ILi64EEESC_EEEEESI_SJ_SI_SJ_NS1H_6fusion15FusionCallbacksIS1L_NS1R_17LinearCombinationISI_fSI_fLNS_15FloatRoundStyleE2EEES1M_S1Q_JEEENS4_5SM1004TMEM4LOAD26SM100_TMEM_LOAD_32dp32b64xENS4_13SM90_TMA_LOADENS15_INS16_ILi2ELi4ELi3EEES19_NSW_INS5_IJS1A_S1O_EEENS5_IJS1O_SC_EEEEEEENS4_39AutoVectorizingCopyWithAssumedAlignmentILi128EEENS4_14SM90_TMA_STOREES26_S28_S28_EEEvvEEEEvNT_6ParamsE) ;  /* 0xffffff6c020c7950 */ /* 0x000fea0003c3ffff */
        .weak           $__internal_2_$__cuda_sm10x_tcgen05_guardrail_trap_unallocated_columns_being_dealloced
        .type           $__internal_2_$__cuda_sm10x_tcgen05_guardrail_trap_unallocated_columns_being_dealloced,@function
        .size           $__internal_2_$__cuda_sm10x_tcgen05_guardrail_trap_unallocated_columns_being_dealloced,(.L_x_161 - $__internal_2_$__cuda_sm10x_tcgen05_guardrail_trap_unallocated_columns_being_dealloced)
$__internal_2_$__cuda_sm10x_tcgen05_guardrail_trap_unallocated_columns_being_dealloced:
[----:B------:R-:W-:Y:S05]  /*93d0*/  BPT.TRAP 0x1 ;  /* 0x000000040000795c */ /* 0x000fea0000300000 */
[----:B------:R-:W-:-:S04]  /*93e0*/  HFMA2 R3, -RZ, RZ, 0, 0 ;  /* 0x00000000ff037431 */ /* 0x000fc800000001ff */
[----:B------:R-:W-:Y:S05]  /*93f0*/  RET.REL.NODEC R2 `(_ZN7cutlass13device_kernelINS_4gemm6kernel13GemmUniversalIN4cute5tupleIJiiiiEEENS1_10collective13CollectiveMmaINS1_35MainloopSm100TmaUmmaWarpSpecializedILi3ELi2ELi4ENS5_IJNS4_1CILi2EEENSA_ILi1EEESC_EEEEENS5_IJNSA_ILi256EEENSA_ILi128EEESG_EEENS_12float_e4m3_tENS5_IJlSC_lEEESI_SJ_NS4_8TiledMMAINS4_8MMA_AtomIJNS4_10MMA_TraitsINS4_25SM100_MMA_F8F6F4_2x1SM_SSEJSI_SI_fSF_SG_NS4_17integral_constantINS4_4UMMA5MajorELSQ_0EEESR_NSO_INSP_7ScaleInELSS_0EEEST_EEEEEENS4_6LayoutINS5_IJSC_SC_SC_EEENS5_IJNSA_ILi0EEESY_SY_EEEEENS5_IJNS4_10UnderscoreES11_S11_EEEEENS4_18SM100_TMA_2SM_LOADENS4_14ComposedLayoutINS4_7SwizzleILi3ELi4ELi3EEENS4_18smem_ptr_flag_bitsILi8EEENSW_INS5_IJNSA_ILi8EEESG_EEENS5_IJSG_SC_EEEEEEEvNS4_8identityES14_S1E_vS1F_EENS_8epilogue10collective18CollectiveEpilogueINS1H_23Sm100TmaWarpSpecializedILi2ELi2ELi64ELb0ELb0EEEJNS5_IJSG_SG_SG_EEENS5_IJNSW_ISG_SC_EENSW_INSA_ILi64EEESC_EEEEESI_SJ_SI_SJ_NS1H_6fusion15FusionCallbacksIS1L_NS1R_17LinearCombinationISI_fSI_fLNS_15FloatRoundStyleE2EEES1M_S1Q_JEEENS4_5SM1004TMEM4LOAD26SM100_TMEM_LOAD_32dp32b64xENS4_13SM90_TMA_LOADENS15_INS16_ILi2ELi4ELi3EEES19_NSW_INS5_IJS1A_S1O_EEENS5_IJS1O_SC_EEEEEEENS4_39AutoVectorizingCopyWithAssumedAlignmentILi128EEENS4_14SM90_TMA_STOREES26_S28_S28_EEEvvEEEEvNT_6ParamsE) ;  /* 0xffffff6c02007950 */ /* 0x000fea0003c3ffff */
.L_x_160:
[----:B------:R-:W-:-:S00]  /*9400*/  BRA `(.L_x_160) ;  /* 0xfffffffc00fc7947 */ /* 0x000fc0000383ffff */
[----:B------:R-:W-:-:S00]  /*9410*/  NOP ;  /* 0x0000000000007918 */ /* 0x000fc00000000000 */
        /* <DEDUP_REMOVED lines=14> */
.L_x_161:


//--------------------- .nv.global.init           --------------------------
	.section	.nv.global.init,"aw",@progbits
.nv.global.init:
	.type		$str$27,@object
	.size		$str$27,($str$28 - $str$27)
$str$27:
        /*0000*/ 	.byte	0x28, 0x61, 0x64, 0x64, 0x72, 0x65, 0x73, 0x73, 0x20, 0x26, 0x20, 0x6d, 0x61, 0x73, 0x6b, 0x29
        /*0010*/ 	.byte	0x20, 0x3d, 0x3d, 0x20, 0x30, 0x00
	.type		$str$28,@object
	.size		$str$28,($str$26 - $str$28)
$str$28:
        /*0016*/ 	.byte	0x2f, 0x74, 0x6d, 0x70, 0x2f, 0x63, 0x75, 0x74, 0x6c, 0x61, 0x73, 0x73, 0x5f, 0x73, 0x77, 0x65
        /*0026*/ 	.byte	0x65, 0x70, 0x5f, 0x73, 0x72, 0x63, 0x2f, 0x69, 0x6e, 0x63, 0x6c, 0x75, 0x64, 0x65, 0x2f, 0x63
        /*0036*/ 	.byte	0x75, 0x74, 0x65, 0x2f, 0x70, 0x6f, 0x69, 0x6e, 0x74, 0x65, 0x72, 0x5f, 0x66, 0x6c, 0x61, 0x67
        /*0046*/ 	.byte	0x67, 0x65, 0x64, 0x2e, 0x68, 0x70, 0x70, 0x00
	.type		$str$26,@object
	.size		$str$26,($str$25 - $str$26)
$str$26:
        /*004e*/ 	.byte	0x2f, 0x74, 0x6d, 0x70, 0x2f, 0x63, 0x75, 0x74, 0x6c, 0x61, 0x73, 0x73, 0x5f, 0x73, 0x77, 0x65
        /*005e*/ 	.byte	0x65, 0x70, 0x5f, 0x73, 0x72, 0x63, 0x2f, 0x69, 0x6e, 0x63, 0x6c, 0x75, 0x64, 0x65, 0x2f, 0x63
        /*006e*/ 	.byte	0x75, 0x74, 0x65, 0x2f, 0x61, 0x74, 0x6f, 0x6d, 0x2f, 0x63, 0x6f, 0x70, 0x79, 0x5f, 0x74, 0x72
        /*007e*/ 	.byte	0x61, 0x69, 0x74, 0x73, 0x5f, 0x73, 0x6d, 0x31, 0x30, 0x30, 0x2e, 0x68, 0x70, 0x70, 0x00
	.type		$str$25,@object
	.size		$str$25,(__unnamed_1 - $str$25)
$str$25:
        /*008d*/ 	.byte	0x28, 0x28, 0x75, 0x69, 0x6e, 0x74, 0x33, 0x32, 0x5f, 0x74, 0x28, 0x74, 0x68, 0x72, 0x65, 0x61
        /*009d*/ 	.byte	0x64, 0x49, 0x64, 0x78, 0x2e, 0x78, 0x29, 0x20, 0x2f, 0x20, 0x33, 0x32, 0x29, 0x20, 0x25, 0x20
        /*00ad*/ 	.byte	0x34, 0x29, 0x20, 0x3d, 0x3d, 0x20, 0x28, 0x28, 0x28, 0x74, 0x6d, 0x65, 0x6d, 0x5f, 0x61, 0x64
        /*00bd*/ 	.byte	0x64, 0x72, 0x20, 0x3e, 0x3e, 0x20, 0x31, 0x36, 0x29, 0x20, 0x2f, 0x20, 0x33, 0x32, 0x29, 0x20
        /*00cd*/ 	.byte	0x25, 0x20, 0x34, 0x29, 0x00
	.type		__unnamed_1,@object
	.size		__unnamed_1,(__unnamed_2 - __unnamed_1)
__unnamed_1:
        /*00d2*/ 	.byte	0x61, 0x75, 0x74, 0x6f, 0x20, 0x63, 0x75, 0x74, 0x65, 0x3a, 0x3a, 0x61, 0x73, 0x5f, 0x70, 0x6f
        /* <DEDUP_REMOVED lines=24> */
        /*0262*/ 	.byte	0x43, 0x3c, 0x38, 0x31, 0x39, 0x32, 0x3e, 0x3e, 0x3e, 0x3e, 0x5d, 0x00
	.type		__unnamed_2,@object
	.size		__unnamed_2,(.L_2 - __unnamed_2)
__unnamed_2:
        /* <DEDUP_REMOVED lines=42> */
        /*050e*/ 	.byte	0x3e, 0x3e, 0x3e, 0x3e, 0x5d, 0x00
.L_2:


//--------------------- .nv.shared._ZN7cutlass13device_kernelINS_4gemm6kernel13GemmUniversalIN4cute5tupleIJiiiiEEENS1_10collective13CollectiveMmaINS1_35MainloopSm100TmaUmmaWarpSpecializedILi3ELi2ELi4ENS5_IJNS4_1CILi2EEENSA_ILi1EEESC_EEEEENS5_IJNSA_ILi256EEENSA_ILi128EEESG_EEENS_12float_e4m3_tENS5_IJlSC_lEEESI_SJ_NS4_8TiledMMAINS4_8MMA_AtomIJNS4_10MMA_TraitsINS4_25SM100_MMA_F8F6F4_2x1SM_SSEJSI_SI_fSF_SG_NS4_17integral_constantINS4_4UMMA5MajorELSQ_0EEESR_NSO_INSP_7ScaleInELSS_0EEEST_EEEEEENS4_6LayoutINS5_IJSC_SC_SC_EEENS5_IJNSA_ILi0EEESY_SY_EEEEENS5_IJNS4_10UnderscoreES11_S11_EEEEENS4_18SM100_TMA_2SM_LOADENS4_14ComposedLayoutINS4_7SwizzleILi3ELi4ELi3EEENS4_18smem_ptr_flag_bitsILi8EEENSW_INS5_IJNSA_ILi8EEESG_EEENS5_IJSG_SC_EEEEEEEvNS4_8identityES14_S1E_vS1F_EENS_8epilogue10collective18CollectiveEpilogueINS1H_23Sm100TmaWarpSpecializedILi2ELi2ELi64ELb0ELb0EEEJNS5_IJSG_SG_SG_EEENS5_IJNSW_ISG_SC_EENSW_INSA_ILi64EEESC_EEEEESI_SJ_SI_SJ_NS1H_6fusion15FusionCallbacksIS1L_NS1R_17LinearCombinationISI_fSI_fLNS_15FloatRoundStyleE2EEES1M_S1Q_JEEENS4_5SM1004TMEM4LOAD26SM100_TMEM_LOAD_32dp32b64xENS4_13SM90_TMA_LOADENS15_INS16_ILi2ELi4ELi3EEES19_NSW_INS5_IJS1A_S1O_EEENS5_IJS1O_SC_EEEEEEENS4_39AutoVectorizingCopyWithAssumedAlignmentILi128EEENS4_14SM90_TMA_STOREES26_S28_S28_EEEvvEEEEvNT_6ParamsE --------------------------
	.section	.nv.shared._ZN7cutlass13device_kernelINS_4gemm6kernel13GemmUniversalIN4cute5tupleIJiiiiEEENS1_10collective13CollectiveMmaINS1_35MainloopSm100TmaUmmaWarpSpecializedILi3ELi2ELi4ENS5_IJNS4_1CILi2EEENSA_ILi1EEESC_EEEEENS5_IJNSA_ILi256EEENSA_ILi128EEESG_EEENS_12float_e4m3_tENS5_IJlSC_lEEESI_SJ_NS4_8TiledMMAINS4_8MMA_AtomIJNS4_10MMA_TraitsINS4_25SM100_MMA_F8F6F4_2x1SM_SSEJSI_SI_fSF_SG_NS4_17integral_constantINS4_4UMMA5MajorELSQ_0EEESR_NSO_INSP_7ScaleInELSS_0EEEST_EEEEEENS4_6LayoutINS5_IJSC_SC_SC_EEENS5_IJNSA_ILi0EEESY_SY_EEEEENS5_IJNS4_10UnderscoreES11_S11_EEEEENS4_18SM100_TMA_2SM_LOADENS4_14ComposedLayoutINS4_7SwizzleILi3ELi4ELi3EEENS4_18smem_ptr_flag_bitsILi8EEENSW_INS5_IJNSA_ILi8EEESG_EEENS5_IJSG_SC_EEEEEEEvNS4_8identityES14_S1E_vS1F_EENS_8epilogue10collective18CollectiveEpilogueINS1H_23Sm100TmaWarpSpecializedILi2ELi2ELi64ELb0ELb0EEEJNS5_IJSG_SG_SG_EEENS5_IJNSW_ISG_SC_EENSW_INSA_ILi64EEESC_EEEEESI_SJ_SI_SJ_NS1H_6fusion15FusionCallbacksIS1L_NS1R_17LinearCombinationISI_fSI_fLNS_15FloatRoundStyleE2EEES1M_S1Q_JEEENS4_5SM1004TMEM4LOAD26SM100_TMEM_LOAD_32dp32b64xENS4_13SM90_TMA_LOADENS15_INS16_ILi2ELi4ELi3EEES19_NSW_INS5_IJS1A_S1O_EEENS5_IJS1O_SC_EEEEEEENS4_39AutoVectorizingCopyWithAssumedAlignmentILi128EEENS4_14SM90_TMA_STOREES26_S28_S28_EEEvvEEEEvNT_6ParamsE,"aw",@nobits
	.sectionflags	@""
	.align	16
	.zero		1024


//--------------------- .nv.shared.reserved.0     --------------------------
	.section	.nv.shared.reserved.0,"aw",@nobits
	.weak		__nv_reservedSMEM_offset_0_alias
	.size		__nv_reservedSMEM_offset_0_alias, 0, 64
	.other		__nv_reservedSMEM_offset_0_alias,@"STO_CUDA_RESERVED_SHARED STV_DEFAULT"
__nv_reservedSMEM_offset_0_alias:
	.zero		0
.nv.shared.reserved.0:
	.zero		64
	.weak		__nv_reservedSMEM_tcgen05_partition
	.type		__nv_reservedSMEM_tcgen05_partition,@object
	.size		__nv_reservedSMEM_tcgen05_partition,(.L_0 - __nv_reservedSMEM_tcgen05_partition)
__nv_reservedSMEM_tcgen05_partition:
	.zero		32
.L_0:


//--------------------- .nv.global                --------------------------
	.section	.nv.global,"aw",@nobits
.nv.global:
	.type		_ZN39_INTERNAL_c3909163_4_k_cu_3b8abe33_91544cute1_E,@object
	.size		_ZN39_INTERNAL_c3909163_4_k_cu_3b8abe33_91544cute1_E,(_ZN39_INTERNAL_c3909163_4_k_cu_3b8abe33_91544cuda3std3__45__cpo6cbeginE - _ZN39_INTERNAL_c3909163_4_k_cu_3b8abe33_91544cute1_E)
_ZN39_INTERNAL_c3909163_4_k_cu_3b8abe33_91544cute1_E:
	.zero		1
	.type		_ZN39_INTERNAL_c3909163_4_k_cu_3b8abe33_91544cuda3std3__45__cpo6cbeginE,@object
	.size		_ZN39_INTERNAL_c3909163_4_k_cu_3b8abe33_91544cuda3std3__45__cpo6cbeginE,(_ZN39_INTERNAL_c3909163_4_k_cu_3b8abe33_91544cuda3std3__48in_placeE - _ZN39_INTERNAL_c3909163_4_k_cu_3b8abe33_91544cuda3std3__45__cpo6cbeginE)
_ZN39_INTERNAL_c3909163_4_k_cu_3b8abe33_91544cuda3std3__45__cpo6cbeginE:
	.zero		1
	.type		_ZN39_INTERNAL_c3909163_4_k_cu_3b8abe33_91544cuda3std3__48in_placeE,@object
	.size		_ZN39_INTERNAL_c3909163_4_k_cu_3b8abe33_91544cuda3std3__48in_placeE,(_ZN39_INTERNAL_c3909163_4_k_cu_3b8abe33_91544cuda3std6ranges3__45__cpo9iter_moveE - _ZN39_INTERNAL_c3909163_4_k_cu_3b8abe33_91544cuda3std3__48in_placeE)
_ZN39_INTERNAL_c3909163_4_k_cu_3b8abe33_91544cuda3std3__48in_placeE:
	.zero		1
	.type		_ZN39_INTERNAL_c3909163_4_k_cu_3b8abe33_91544cuda3std6ranges3__45__cpo9iter_moveE,@object
	.size		_ZN39_INTERNAL_c3909163_4_k_cu_3b8abe33_91544cuda3std6ranges3__45__cpo9iter_moveE,(_ZN39_INTERNAL_c3909163_4_k_cu_3b8abe33_91544cuda3std3__45__cpo5beginE - _ZN39_INTERNAL_c3909163_4_k_cu_3b8abe33_91544cuda3std6ranges3__45__cpo9iter_moveE)
_ZN39_INTERNAL_c3909163_4_k_cu_3b8abe33_91544cuda3std6ranges3__45__cpo9iter_moveE:
	.zero		1
	.type		_ZN39_INTERNAL_c3909163_4_k_cu_3b8abe33_91544cuda3std3__45__cpo5beginE,@object
	.size		_ZN39_INTERNAL_c3909163_4_k_cu_3b8abe33_91544cuda3std3__45__cpo5beginE,(_ZN39_INTERNAL_c3909163_4_k_cu_3b8abe33_91544cuda3std3__441_GLOBAL__N__c3909163_4_k_cu_3b8abe33_91546ignoreE - _ZN39_INTERNAL_c3909163_4_k_cu_3b8abe33_91544cuda3std3__45__cpo5beginE)
_ZN39_INTERNAL_c3909163_4_k_cu_3b8abe33_91544cuda3std3__45__cpo5beginE:
	.zero		1
	.type		_ZN39_INTERNAL_c3909163_4_k_cu_3b8abe33_91544cuda3std3__441_GLOBAL__N__c3909163_4_k_cu_3b8abe33_91546ignoreE,@object
	.size		_ZN39_INTERNAL_c3909163_4_k_cu_3b8abe33_91544cuda3std3__441_GLOBAL__N__c3909163_4_k_cu_3b8abe33_91546ignoreE,(_ZN39_INTERNAL_c3909163_4_k_cu_3b8abe33_91544cute7productE - _ZN39_INTERNAL_c3909163_4_k_cu_3b8abe33_91544cuda3std3__441_GLOBAL__N__c3909163_4_k_cu_3b8abe33_91546ignoreE)
_ZN39_INTERNAL_c3909163_4_k_cu_3b8abe33_91544cuda3std3__441_GLOBAL__N__c3909163_4_k_cu_3b8abe33_91546ignoreE:
	.zero		1
	.type		_ZN39_INTERNAL_c3909163_4_k_cu_3b8abe33_91544cute7productE,@object
	.size		_ZN39_INTERNAL_c3909163_4_k_cu_3b8abe33_91544cute7productE,(_ZN39_INTERNAL_c3909163_4_k_cu_3b8abe33_91544cuda3std3__45__cpo3endE - _ZN39_INTERNAL_c3909163_4_k_cu_3b8abe33_91544cute7productE)
_ZN39_INTERNAL_c3909163_4_k_cu_3b8abe33_91544cute7productE:
	.zero		1
	.type		_ZN39_INTERNAL_c3909163_4_k_cu_3b8abe33_91544cuda3std3__45__cpo3endE,@object
	.size		_ZN39_INTERNAL_c3909163_4_k_cu_3b8abe33_91544cuda3std3__45__cpo3endE,(_ZN39_INTERNAL_c3909163_4_k_cu_3b8abe33_91544cuda3std3__419piecewise_constructE - _ZN39_INTERNAL_c3909163_4_k_cu_3b8abe33_91544cuda3std3__45__cpo3endE)
_ZN39_INTERNAL_c3909163_4_k_cu_3b8abe33_91544cuda3std3__45__cpo3endE:
	.zero		1
	.type		_ZN39_INTERNAL_c3909163_4_k_cu_3b8abe33_91544cuda3std3__419piecewise_constructE,@object
	.size		_ZN39_INTERNAL_c3909163_4_k_cu_3b8abe33_91544cuda3std3__419piecewise_constructE,(_ZN39_INTERNAL_c3909163_4_k_cu_3b8abe33_91544cuda3std3__45__cpo4cendE - _ZN39_INTERNAL_c3909163_4_k_cu_3b8abe33_91544cuda3std3__419piecewise_constructE)
_ZN39_INTERNAL_c3909163_4_k_cu_3b8abe33_91544cuda3std3__419piecewise_constructE:
	.zero		1
	.type		_ZN39_INTERNAL_c3909163_4_k_cu_3b8abe33_91544cuda3std3__45__cpo4cendE,@object
	.size		_ZN39_INTERNAL_c3909163_4_k_cu_3b8abe33_91544cuda3std3__45__cpo4cendE,(_ZN39_INTERNAL_c3909163_4_k_cu_3b8abe33_91544cuda3std6ranges3__45__cpo4swapE - _ZN39_INTERNAL_c3909163_4_k_cu_3b8abe33_91544cuda3std3__45__cpo4cendE)
_ZN39_INTERNAL_c3909163_4_k_cu_3b8abe33_91544cuda3std3__45__cpo4cendE:
	.zero		1
	.type		_ZN39_INTERNAL_c3909163_4_k_cu_3b8abe33_91544cuda3std6ranges3__45__cpo4swapE,@object
	.size		_ZN39_INTERNAL_c3909163_4_k_cu_3b8abe33_91544cuda3std6ranges3__45__cpo4swapE,(.L_10 - _ZN39_INTERNAL_c3909163_4_k_cu_3b8abe33_91544cuda3std6ranges3__45__cpo4swapE)
_ZN39_INTERNAL_c3909163_4_k_cu_3b8abe33_91544cuda3std6ranges3__45__cpo4swapE:
	.zero		1
.L_10:


//--------------------- .nv.constant0._ZN7cutlass13device_kernelINS_4gemm6kernel13GemmUniversalIN4cute5tupleIJiiiiEEENS1_10collective13CollectiveMmaINS1_35MainloopSm100TmaUmmaWarpSpecializedILi3ELi2ELi4ENS5_IJNS4_1CILi2EEENSA_ILi1EEESC_EEEEENS5_IJNSA_ILi256EEENSA_ILi128EEESG_EEENS_12float_e4m3_tENS5_IJlSC_lEEESI_SJ_NS4_8TiledMMAINS4_8MMA_AtomIJNS4_10MMA_TraitsINS4_25SM100_MMA_F8F6F4_2x1SM_SSEJSI_SI_fSF_SG_NS4_17integral_constantINS4_4UMMA5MajorELSQ_0EEESR_NSO_INSP_7ScaleInELSS_0EEEST_EEEEEENS4_6LayoutINS5_IJSC_SC_SC_EEENS5_IJNSA_ILi0EEESY_SY_EEEEENS5_IJNS4_10UnderscoreES11_S11_EEEEENS4_18SM100_TMA_2SM_LOADENS4_14ComposedLayoutINS4_7SwizzleILi3ELi4ELi3EEENS4_18smem_ptr_flag_bitsILi8EEENSW_INS5_IJNSA_ILi8EEESG_EEENS5_IJSG_SC_EEEEEEEvNS4_8identityES14_S1E_vS1F_EENS_8epilogue10collective18CollectiveEpilogueINS1H_23Sm100TmaWarpSpecializedILi2ELi2ELi64ELb0ELb0EEEJNS5_IJSG_SG_SG_EEENS5_IJNSW_ISG_SC_EENSW_INSA_ILi64EEESC_EEEEESI_SJ_SI_SJ_NS1H_6fusion15FusionCallbacksIS1L_NS1R_17LinearCombinationISI_fSI_fLNS_15FloatRoundStyleE2EEES1M_S1Q_JEEENS4_5SM1004TMEM4LOAD26SM100_TMEM_LOAD_32dp32b64xENS4_13SM90_TMA_LOADENS15_INS16_ILi2ELi4ELi3EEES19_NSW_INS5_IJS1A_S1O_EEENS5_IJS1O_SC_EEEEEEENS4_39AutoVectorizingCopyWithAssumedAlignmentILi128EEENS4_14SM90_TMA_STOREES26_S28_S28_EEEvvEEEEvNT_6ParamsE --------------------------
	.section	.nv.constant0._ZN7cutlass13device_kernelINS_4gemm6kernel13GemmUniversalIN4cute5tupleIJiiiiEEENS1_10collective13CollectiveMmaINS1_35MainloopSm100TmaUmmaWarpSpecializedILi3ELi2ELi4ENS5_IJNS4_1CILi2EEENSA_ILi1EEESC_EEEEENS5_IJNSA_ILi256EEENSA_ILi128EEESG_EEENS_12float_e4m3_tENS5_IJlSC_lEEESI_SJ_NS4_8TiledMMAINS4_8MMA_AtomIJNS4_10MMA_TraitsINS4_25SM100_MMA_F8F6F4_2x1SM_SSEJSI_SI_fSF_SG_NS4_17integral_constantINS4_4UMMA5MajorELSQ_0EEESR_NSO_INSP_7ScaleInELSS_0EEEST_EEEEEENS4_6LayoutINS5_IJSC_SC_SC_EEENS5_IJNSA_ILi0EEESY_SY_EEEEENS5_IJNS4_10UnderscoreES11_S11_EEEEENS4_18SM100_TMA_2SM_LOADENS4_14ComposedLayoutINS4_7SwizzleILi3ELi4ELi3EEENS4_18smem_ptr_flag_bitsILi8EEENSW_INS5_IJNSA_ILi8EEESG_EEENS5_IJSG_SC_EEEEEEEvNS4_8identityES14_S1E_vS1F_EENS_8epilogue10collective18CollectiveEpilogueINS1H_23Sm100TmaWarpSpecializedILi2ELi2ELi64ELb0ELb0EEEJNS5_IJSG_SG_SG_EEENS5_IJNSW_ISG_SC_EENSW_INSA_ILi64EEESC_EEEEESI_SJ_SI_SJ_NS1H_6fusion15FusionCallbacksIS1L_NS1R_17LinearCombinationISI_fSI_fLNS_15FloatRoundStyleE2EEES1M_S1Q_JEEENS4_5SM1004TMEM4LOAD26SM100_TMEM_LOAD_32dp32b64xENS4_13SM90_TMA_LOADENS15_INS16_ILi2ELi4ELi3EEES19_NSW_INS5_IJS1A_S1O_EEENS5_IJS1O_SC_EEEEEEENS4_39AutoVectorizingCopyWithAssumedAlignmentILi128EEENS4_14SM90_TMA_STOREES26_S28_S28_EEEvvEEEEvNT_6ParamsE,"a",@progbits
	.sectionflags	@""
	.align	4
.nv.constant0._ZN7cutlass13device_kernelINS_4gemm6kernel13GemmUniversalIN4cute5tupleIJiiiiEEENS1_10collective13CollectiveMmaINS1_35MainloopSm100TmaUmmaWarpSpecializedILi3ELi2ELi4ENS5_IJNS4_1CILi2EEENSA_ILi1EEESC_EEEEENS5_IJNSA_ILi256EEENSA_ILi128EEESG_EEENS_12float_e4m3_tENS5_IJlSC_lEEESI_SJ_NS4_8TiledMMAINS4_8MMA_AtomIJNS4_10MMA_TraitsINS4_25SM100_MMA_F8F6F4_2x1SM_SSEJSI_SI_fSF_SG_NS4_17integral_constantINS4_4UMMA5MajorELSQ_0EEESR_NSO_INSP_7ScaleInELSS_0EEEST_EEEEEENS4_6LayoutINS5_IJSC_SC_SC_EEENS5_IJNSA_ILi0EEESY_SY_EEEEENS5_IJNS4_10UnderscoreES11_S11_EEEEENS4_18SM100_TMA_2SM_LOADENS4_14ComposedLayoutINS4_7SwizzleILi3ELi4ELi3EEENS4_18smem_ptr_flag_bitsILi8EEENSW_INS5_IJNSA_ILi8EEESG_EEENS5_IJSG_SC_EEEEEEEvNS4_8identityES14_S1E_vS1F_EENS_8epilogue10collective18CollectiveEpilogueINS1H_23Sm100TmaWarpSpecializedILi2ELi2ELi64ELb0ELb0EEEJNS5_IJSG_SG_SG_EEENS5_IJNSW_ISG_SC_EENSW_INSA_ILi64EEESC_EEEEESI_SJ_SI_SJ_NS1H_6fusion15FusionCallbacksIS1L_NS1R_17LinearCombinationISI_fSI_fLNS_15FloatRoundStyleE2EEES1M_S1Q_JEEENS4_5SM1004TMEM4LOAD26SM100_TMEM_LOAD_32dp32b64xENS4_13SM90_TMA_LOADENS15_INS16_ILi2ELi4ELi3EEES19_NSW_INS5_IJS1A_S1O_EEENS5_IJS1O_SC_EEEEEEENS4_39AutoVectorizingCopyWithAssumedAlignmentILi128EEENS4_14SM90_TMA_STOREES26_S28_S28_EEEvvEEEEvNT_6ParamsE:
	.zero		2944


//--------------------- SYMBOLS --------------------------

	.type		.nv.reservedSmem.offset0,@object
	.size		.nv.reservedSmem.offset0,0x4
	.type		.nv.reservedSmem.cap,@object
	.size		.nv.reservedSmem.cap,0x4
	.type		__assertfail,@function
